//
// Generated by NVIDIA NVVM Compiler
//
// Compiler Build ID: CL-36424714
// Cuda compilation tools, release 13.0, V13.0.88
// Based on NVVM 20.0.0
//

.version 9.0
.target sm_100
.address_size 64

	// .globl	median_filter_2d

.visible .entry median_filter_2d(
	.param .u64 .ptr .align 1 median_filter_2d_param_0,
	.param .u64 .ptr .align 1 median_filter_2d_param_1,
	.param .u32 median_filter_2d_param_2,
	.param .u32 median_filter_2d_param_3,
	.param .u32 median_filter_2d_param_4
)
{
	.local .align 4 .b8 	__local_depot0[324];
	.reg .b64 	%SP;
	.reg .b64 	%SPL;
	.reg .pred 	%p<54>;
	.reg .b16 	%rs<15>;
	.reg .b32 	%r<96>;
	.reg .b32 	%f<102>;
	.reg .b64 	%rd<29>;

	mov.u64 	%SPL, __local_depot0;
	ld.param.u64 	%rd12, [median_filter_2d_param_0];
	ld.param.u64 	%rd11, [median_filter_2d_param_1];
	ld.param.u32 	%r50, [median_filter_2d_param_2];
	ld.param.u32 	%r48, [median_filter_2d_param_3];
	ld.param.u32 	%r49, [median_filter_2d_param_4];
	cvta.to.global.u64 	%rd1, %rd12;
	add.u64 	%rd2, %SPL, 0;
	mov.u32 	%r51, %ctaid.x;
	mov.u32 	%r52, %ntid.x;
	mov.u32 	%r53, %tid.x;
	mad.lo.s32 	%r54, %r51, %r52, %r53;
	mov.u32 	%r55, %ctaid.y;
	mov.u32 	%r56, %ntid.y;
	mov.u32 	%r57, %tid.y;
	mad.lo.s32 	%r2, %r55, %r56, %r57;
	shr.u32 	%r58, %r49, 31;
	add.s32 	%r59, %r49, %r58;
	shr.s32 	%r3, %r59, 1;
	and.b32  	%r60, %r59, -2;
	sub.s32 	%r61, %r50, %r60;
	sub.s32 	%r62, %r48, %r60;
	setp.ge.s32 	%p1, %r2, %r61;
	setp.ge.s32 	%p2, %r54, %r62;
	or.pred  	%p3, %p1, %p2;
	@%p3 bra 	$L__BB0_88;
	mul.lo.s32 	%r5, %r49, %r49;
	neg.s32 	%r6, %r3;
	setp.lt.s32 	%p4, %r49, -1;
	@%p4 bra 	$L__BB0_11;
	abs.s32 	%r7, %r3;
	add.s32 	%r8, %r3, %r7;
	and.b32  	%r9, %r8, 3;
	sub.s32 	%r10, 1, %r3;
	sub.s32 	%r11, 2, %r3;
	sub.s32 	%r12, 3, %r3;
	add.s32 	%r13, %r3, %r54;
	add.s32 	%r14, %r3, %r2;
	mov.b32 	%r83, 0;
	mov.u32 	%r82, %r6;
	mov.u32 	%r89, %r83;
$L__BB0_3:
	setp.eq.s32 	%p5, %r9, 3;
	add.s32 	%r65, %r14, %r82;
	mul.lo.s32 	%r17, %r65, %r48;
	mov.u32 	%r84, %r6;
	@%p5 bra 	$L__BB0_7;
	setp.eq.s32 	%p6, %r9, 0;
	add.s32 	%r66, %r54, %r17;
	mul.wide.s32 	%rd14, %r66, 4;
	add.s64 	%rd3, %rd1, %rd14;
	ld.global.f32 	%f65, [%rd3];
	mul.wide.s32 	%rd15, %r83, 4;
	add.s64 	%rd4, %rd2, %rd15;
	st.local.f32 	[%rd4], %f65;
	add.s32 	%r89, %r83, 1;
	mov.u32 	%r84, %r10;
	@%p6 bra 	$L__BB0_7;
	setp.eq.s32 	%p7, %r9, 1;
	ld.global.f32 	%f66, [%rd3+4];
	st.local.f32 	[%rd4+4], %f66;
	add.s32 	%r89, %r83, 2;
	mov.u32 	%r84, %r11;
	@%p7 bra 	$L__BB0_7;
	ld.global.f32 	%f67, [%rd3+8];
	st.local.f32 	[%rd4+8], %f67;
	add.s32 	%r89, %r83, 3;
	mov.u32 	%r84, %r12;
$L__BB0_7:
	setp.lt.u32 	%p8, %r8, 3;
	@%p8 bra 	$L__BB0_10;
	add.s32 	%r24, %r13, %r17;
$L__BB0_9:
	add.s32 	%r67, %r24, %r84;
	mul.wide.s32 	%rd16, %r67, 4;
	add.s64 	%rd17, %rd1, %rd16;
	ld.global.f32 	%f68, [%rd17];
	mul.wide.s32 	%rd18, %r89, 4;
	add.s64 	%rd19, %rd2, %rd18;
	st.local.f32 	[%rd19], %f68;
	ld.global.f32 	%f69, [%rd17+4];
	st.local.f32 	[%rd19+4], %f69;
	ld.global.f32 	%f70, [%rd17+8];
	st.local.f32 	[%rd19+8], %f70;
	add.s32 	%r68, %r84, 3;
	ld.global.f32 	%f71, [%rd17+12];
	st.local.f32 	[%rd19+12], %f71;
	add.s32 	%r89, %r89, 4;
	add.s32 	%r84, %r84, 4;
	setp.ne.s32 	%p9, %r68, %r7;
	@%p9 bra 	$L__BB0_9;
$L__BB0_10:
	add.s32 	%r32, %r82, 1;
	setp.eq.s32 	%p10, %r82, %r7;
	mov.u32 	%r82, %r32;
	mov.u32 	%r83, %r89;
	@%p10 bra 	$L__BB0_11;
	bra.uni 	$L__BB0_3;
$L__BB0_11:
	setp.eq.s32 	%p11, %r49, 0;
	@%p11 bra 	$L__BB0_87;
	max.u32 	%r25, %r5, 1;
	add.s32 	%r26, %r5, -2;
	cvt.u16.u32 	%rs1, %r5;
	add.s64 	%rd5, %rd2, 32;
	mov.b32 	%r91, 0;
	mov.b16 	%rs13, 0;
	mov.u16 	%rs14, %rs13;
	mov.u32 	%r90, %r5;
$L__BB0_13:
	add.s32 	%r90, %r90, -1;
	sub.s32 	%r70, %r91, %r5;
	setp.gt.s32 	%p12, %r70, -2;
	@%p12 bra 	$L__BB0_86;
	sub.s32 	%r72, %r26, %r91;
	setp.lt.u32 	%p13, %r72, 15;
	mov.b32 	%r94, 0;
	@%p13 bra 	$L__BB0_49;
	and.b32  	%r94, %r90, -16;
	ld.local.f32 	%f73, [%rd2];
	neg.s32 	%r92, %r94;
	mov.u64 	%rd28, %rd5;
$L__BB0_16:
	.pragma "nounroll";
	ld.local.f32 	%f74, [%rd28+-28];
	setp.leu.f32 	%p14, %f73, %f74;
	@%p14 bra 	$L__BB0_18;
	st.local.f32 	[%rd28+-32], %f74;
	st.local.f32 	[%rd28+-28], %f73;
	mov.f32 	%f74, %f73;
$L__BB0_18:
	ld.local.f32 	%f75, [%rd28+-24];
	setp.leu.f32 	%p15, %f74, %f75;
	@%p15 bra 	$L__BB0_20;
	st.local.f32 	[%rd28+-28], %f75;
	st.local.f32 	[%rd28+-24], %f74;
	mov.f32 	%f75, %f74;
$L__BB0_20:
	ld.local.f32 	%f76, [%rd28+-20];
	setp.leu.f32 	%p16, %f75, %f76;
	@%p16 bra 	$L__BB0_22;
	st.local.f32 	[%rd28+-24], %f76;
	st.local.f32 	[%rd28+-20], %f75;
	mov.f32 	%f76, %f75;
$L__BB0_22:
	ld.local.f32 	%f77, [%rd28+-16];
	setp.leu.f32 	%p17, %f76, %f77;
	@%p17 bra 	$L__BB0_24;
	st.local.f32 	[%rd28+-20], %f77;
	st.local.f32 	[%rd28+-16], %f76;
	mov.f32 	%f77, %f76;
$L__BB0_24:
	ld.local.f32 	%f78, [%rd28+-12];
	setp.leu.f32 	%p18, %f77, %f78;
	@%p18 bra 	$L__BB0_26;
	st.local.f32 	[%rd28+-16], %f78;
	st.local.f32 	[%rd28+-12], %f77;
	mov.f32 	%f78, %f77;
$L__BB0_26:
	ld.local.f32 	%f79, [%rd28+-8];
	setp.leu.f32 	%p19, %f78, %f79;
	@%p19 bra 	$L__BB0_28;
	st.local.f32 	[%rd28+-12], %f79;
	st.local.f32 	[%rd28+-8], %f78;
	mov.f32 	%f79, %f78;
$L__BB0_28:
	ld.local.f32 	%f80, [%rd28+-4];
	setp.leu.f32 	%p20, %f79, %f80;
	@%p20 bra 	$L__BB0_30;
	st.local.f32 	[%rd28+-8], %f80;
	st.local.f32 	[%rd28+-4], %f79;
	mov.f32 	%f80, %f79;
$L__BB0_30:
	ld.local.f32 	%f81, [%rd28];
	setp.leu.f32 	%p21, %f80, %f81;
	@%p21 bra 	$L__BB0_32;
	st.local.f32 	[%rd28+-4], %f81;
	st.local.f32 	[%rd28], %f80;
	mov.f32 	%f81, %f80;
$L__BB0_32:
	ld.local.f32 	%f82, [%rd28+4];
	setp.leu.f32 	%p22, %f81, %f82;
	@%p22 bra 	$L__BB0_34;
	st.local.f32 	[%rd28], %f82;
	st.local.f32 	[%rd28+4], %f81;
	mov.f32 	%f82, %f81;
$L__BB0_34:
	ld.local.f32 	%f83, [%rd28+8];
	setp.leu.f32 	%p23, %f82, %f83;
	@%p23 bra 	$L__BB0_36;
	st.local.f32 	[%rd28+4], %f83;
	st.local.f32 	[%rd28+8], %f82;
	mov.f32 	%f83, %f82;
$L__BB0_36:
	ld.local.f32 	%f84, [%rd28+12];
	setp.leu.f32 	%p24, %f83, %f84;
	@%p24 bra 	$L__BB0_38;
	st.local.f32 	[%rd28+8], %f84;
	st.local.f32 	[%rd28+12], %f83;
	mov.f32 	%f84, %f83;
$L__BB0_38:
	ld.local.f32 	%f85, [%rd28+16];
	setp.leu.f32 	%p25, %f84, %f85;
	@%p25 bra 	$L__BB0_40;
	st.local.f32 	[%rd28+12], %f85;
	st.local.f32 	[%rd28+16], %f84;
	mov.f32 	%f85, %f84;
$L__BB0_40:
	ld.local.f32 	%f86, [%rd28+20];
	setp.leu.f32 	%p26, %f85, %f86;
	@%p26 bra 	$L__BB0_42;
	st.local.f32 	[%rd28+16], %f86;
	st.local.f32 	[%rd28+20], %f85;
	mov.f32 	%f86, %f85;
$L__BB0_42:
	ld.local.f32 	%f87, [%rd28+24];
	setp.leu.f32 	%p27, %f86, %f87;
	@%p27 bra 	$L__BB0_44;
	st.local.f32 	[%rd28+20], %f87;
	st.local.f32 	[%rd28+24], %f86;
	mov.f32 	%f87, %f86;
$L__BB0_44:
	ld.local.f32 	%f88, [%rd28+28];
	setp.leu.f32 	%p28, %f87, %f88;
	@%p28 bra 	$L__BB0_46;
	st.local.f32 	[%rd28+24], %f88;
	st.local.f32 	[%rd28+28], %f87;
	mov.f32 	%f88, %f87;
$L__BB0_46:
	ld.local.f32 	%f73, [%rd28+32];
	setp.leu.f32 	%p29, %f88, %f73;
	@%p29 bra 	$L__BB0_48;
	st.local.f32 	[%rd28+28], %f73;
	st.local.f32 	[%rd28+32], %f88;
	mov.f32 	%f73, %f88;
$L__BB0_48:
	add.s32 	%r92, %r92, 16;
	add.s64 	%rd28, %rd28, 64;
	setp.ne.s32 	%p30, %r92, 0;
	@%p30 bra 	$L__BB0_16;
$L__BB0_49:
	and.b32  	%r73, %r90, 15;
	setp.eq.s32 	%p31, %r73, 0;
	@%p31 bra 	$L__BB0_86;
	not.b16 	%rs9, %rs14;
	add.s16 	%rs10, %rs9, %rs1;
	cvt.u32.u16 	%r74, %rs10;
	and.b32  	%r41, %r74, 15;
	add.s32 	%r75, %r41, -1;
	setp.lt.u32 	%p32, %r75, 7;
	@%p32 bra 	$L__BB0_67;
	mul.wide.u32 	%rd20, %r94, 4;
	add.s64 	%rd8, %rd2, %rd20;
	ld.local.f32 	%f35, [%rd8];
	ld.local.f32 	%f90, [%rd8+4];
	setp.leu.f32 	%p33, %f35, %f90;
	@%p33 bra 	$L__BB0_53;
	st.local.f32 	[%rd8], %f90;
	st.local.f32 	[%rd8+4], %f35;
	mov.f32 	%f90, %f35;
$L__BB0_53:
	ld.local.f32 	%f91, [%rd8+8];
	setp.leu.f32 	%p34, %f90, %f91;
	@%p34 bra 	$L__BB0_55;
	st.local.f32 	[%rd8+4], %f91;
	st.local.f32 	[%rd8+8], %f90;
	mov.f32 	%f91, %f90;
$L__BB0_55:
	ld.local.f32 	%f92, [%rd8+12];
	setp.leu.f32 	%p35, %f91, %f92;
	@%p35 bra 	$L__BB0_57;
	st.local.f32 	[%rd8+8], %f92;
	st.local.f32 	[%rd8+12], %f91;
	mov.f32 	%f92, %f91;
$L__BB0_57:
	ld.local.f32 	%f93, [%rd8+16];
	setp.leu.f32 	%p36, %f92, %f93;
	@%p36 bra 	$L__BB0_59;
	st.local.f32 	[%rd8+12], %f93;
	st.local.f32 	[%rd8+16], %f92;
	mov.f32 	%f93, %f92;
$L__BB0_59:
	ld.local.f32 	%f94, [%rd8+20];
	setp.leu.f32 	%p37, %f93, %f94;
	@%p37 bra 	$L__BB0_61;
	st.local.f32 	[%rd8+16], %f94;
	st.local.f32 	[%rd8+20], %f93;
	mov.f32 	%f94, %f93;
$L__BB0_61:
	ld.local.f32 	%f95, [%rd8+24];
	setp.leu.f32 	%p38, %f94, %f95;
	@%p38 bra 	$L__BB0_63;
	st.local.f32 	[%rd8+20], %f95;
	st.local.f32 	[%rd8+24], %f94;
	mov.f32 	%f95, %f94;
$L__BB0_63:
	ld.local.f32 	%f96, [%rd8+28];
	setp.leu.f32 	%p39, %f95, %f96;
	@%p39 bra 	$L__BB0_65;
	st.local.f32 	[%rd8+24], %f96;
	st.local.f32 	[%rd8+28], %f95;
	mov.f32 	%f96, %f95;
$L__BB0_65:
	add.s32 	%r94, %r94, 8;
	ld.local.f32 	%f50, [%rd8+32];
	setp.leu.f32 	%p40, %f96, %f50;
	@%p40 bra 	$L__BB0_67;
	st.local.f32 	[%rd8+28], %f50;
	st.local.f32 	[%rd8+32], %f96;
$L__BB0_67:
	and.b32  	%r76, %r41, 7;
	setp.eq.s32 	%p41, %r76, 0;
	@%p41 bra 	$L__BB0_86;
	not.b16 	%rs11, %rs13;
	add.s16 	%rs12, %rs11, %rs1;
	cvt.u32.u16 	%r77, %rs12;
	and.b32  	%r78, %r77, 7;
	and.b32  	%r44, %r77, 3;
	add.s32 	%r79, %r78, -1;
	setp.lt.u32 	%p42, %r79, 3;
	@%p42 bra 	$L__BB0_77;
	mul.wide.u32 	%rd21, %r94, 4;
	add.s64 	%rd9, %rd2, %rd21;
	ld.local.f32 	%f51, [%rd9];
	ld.local.f32 	%f97, [%rd9+4];
	setp.leu.f32 	%p43, %f51, %f97;
	@%p43 bra 	$L__BB0_71;
	st.local.f32 	[%rd9], %f97;
	st.local.f32 	[%rd9+4], %f51;
	mov.f32 	%f97, %f51;
$L__BB0_71:
	ld.local.f32 	%f98, [%rd9+8];
	setp.leu.f32 	%p44, %f97, %f98;
	@%p44 bra 	$L__BB0_73;
	st.local.f32 	[%rd9+4], %f98;
	st.local.f32 	[%rd9+8], %f97;
	mov.f32 	%f98, %f97;
$L__BB0_73:
	ld.local.f32 	%f99, [%rd9+12];
	setp.leu.f32 	%p45, %f98, %f99;
	@%p45 bra 	$L__BB0_75;
	st.local.f32 	[%rd9+8], %f99;
	st.local.f32 	[%rd9+12], %f98;
	mov.f32 	%f99, %f98;
$L__BB0_75:
	add.s32 	%r94, %r94, 4;
	ld.local.f32 	%f58, [%rd9+16];
	setp.leu.f32 	%p46, %f99, %f58;
	@%p46 bra 	$L__BB0_77;
	st.local.f32 	[%rd9+12], %f58;
	st.local.f32 	[%rd9+16], %f99;
$L__BB0_77:
	setp.eq.s32 	%p47, %r44, 0;
	@%p47 bra 	$L__BB0_86;
	mul.wide.u32 	%rd22, %r94, 4;
	add.s64 	%rd10, %rd2, %rd22;
	ld.local.f32 	%f59, [%rd10];
	ld.local.f32 	%f100, [%rd10+4];
	setp.leu.f32 	%p48, %f59, %f100;
	@%p48 bra 	$L__BB0_80;
	st.local.f32 	[%rd10], %f100;
	st.local.f32 	[%rd10+4], %f59;
	mov.f32 	%f100, %f59;
$L__BB0_80:
	setp.eq.s32 	%p49, %r44, 1;
	@%p49 bra 	$L__BB0_86;
	ld.local.f32 	%f101, [%rd10+8];
	setp.leu.f32 	%p50, %f100, %f101;
	@%p50 bra 	$L__BB0_83;
	st.local.f32 	[%rd10+4], %f101;
	st.local.f32 	[%rd10+8], %f100;
	mov.f32 	%f101, %f100;
$L__BB0_83:
	setp.eq.s32 	%p51, %r44, 2;
	@%p51 bra 	$L__BB0_86;
	ld.local.f32 	%f64, [%rd10+12];
	setp.leu.f32 	%p52, %f101, %f64;
	@%p52 bra 	$L__BB0_86;
	st.local.f32 	[%rd10+8], %f64;
	st.local.f32 	[%rd10+12], %f101;
$L__BB0_86:
	add.s32 	%r91, %r91, 1;
	setp.ne.s32 	%p53, %r91, %r25;
	add.s16 	%rs14, %rs14, 1;
	add.s16 	%rs13, %rs13, 1;
	@%p53 bra 	$L__BB0_13;
$L__BB0_87:
	shr.u32 	%r80, %r5, 1;
	mul.wide.u32 	%rd23, %r80, 4;
	add.s64 	%rd24, %rd2, %rd23;
	ld.local.f32 	%f72, [%rd24];
	mad.lo.s32 	%r81, %r62, %r2, %r54;
	cvta.to.global.u64 	%rd25, %rd11;
	mul.wide.s32 	%rd26, %r81, 4;
	add.s64 	%rd27, %rd25, %rd26;
	st.global.f32 	[%rd27], %f72;
$L__BB0_88:
	ret;

}
	// .globl	median_filter_2d_padded
.visible .entry median_filter_2d_padded(
	.param .u64 .ptr .align 1 median_filter_2d_padded_param_0,
	.param .u64 .ptr .align 1 median_filter_2d_padded_param_1,
	.param .u32 median_filter_2d_padded_param_2,
	.param .u32 median_filter_2d_padded_param_3,
	.param .u32 median_filter_2d_padded_param_4,
	.param .u32 median_filter_2d_padded_param_5
)
{
	.local .align 4 .b8 	__local_depot1[324];
	.reg .b64 	%SP;
	.reg .b64 	%SPL;
	.reg .pred 	%p<117>;
	.reg .b16 	%rs<15>;
	.reg .b32 	%r<279>;
	.reg .b32 	%f<116>;
	.reg .b64 	%rd<73>;

	mov.u64 	%SPL, __local_depot1;
	ld.param.u64 	%rd16, [median_filter_2d_padded_param_0];
	ld.param.u32 	%r98, [median_filter_2d_padded_param_2];
	ld.param.u32 	%r99, [median_filter_2d_padded_param_3];
	ld.param.u32 	%r101, [median_filter_2d_padded_param_5];
	cvta.to.global.u64 	%rd1, %rd16;
	add.u64 	%rd2, %SPL, 0;
	mov.u32 	%r102, %ctaid.x;
	mov.u32 	%r103, %ntid.x;
	mov.u32 	%r104, %tid.x;
	mad.lo.s32 	%r1, %r102, %r103, %r104;
	mov.u32 	%r105, %ctaid.y;
	mov.u32 	%r106, %ntid.y;
	mov.u32 	%r107, %tid.y;
	mad.lo.s32 	%r2, %r105, %r106, %r107;
	setp.ge.s32 	%p5, %r2, %r98;
	setp.ge.s32 	%p6, %r1, %r99;
	or.pred  	%p7, %p5, %p6;
	@%p7 bra 	$L__BB1_118;
	ld.param.u32 	%r247, [median_filter_2d_padded_param_4];
	shr.u32 	%r108, %r247, 31;
	add.s32 	%r109, %r247, %r108;
	shr.s32 	%r3, %r109, 1;
	neg.s32 	%r5, %r3;
	mul.lo.s32 	%r4, %r247, %r247;
	setp.lt.s32 	%p8, %r247, -1;
	@%p8 bra 	$L__BB1_41;
	add.s32 	%r6, %r98, -1;
	add.s32 	%r7, %r99, -1;
	shl.b32 	%r110, %r99, 1;
	add.s32 	%r8, %r110, -2;
	setp.eq.s32 	%p9, %r101, 1;
	@%p9 bra 	$L__BB1_33;
	setp.ne.s32 	%p10, %r101, 0;
	@%p10 bra 	$L__BB1_119;
	abs.s32 	%r9, %r3;
	add.s32 	%r10, %r3, %r9;
	sub.s32 	%r11, %r1, %r3;
	setp.lt.s32 	%p17, %r11, 0;
	setp.ge.s32 	%p18, %r11, %r99;
	or.pred  	%p1, %p17, %p18;
	sub.s32 	%r12, 1, %r3;
	add.s32 	%r146, %r12, %r1;
	setp.lt.s32 	%p19, %r146, 0;
	setp.ge.s32 	%p20, %r146, %r99;
	or.pred  	%p2, %p19, %p20;
	sub.s32 	%r13, 2, %r3;
	add.s32 	%r147, %r146, 1;
	setp.lt.s32 	%p21, %r147, 0;
	setp.ge.s32 	%p22, %r147, %r99;
	or.pred  	%p3, %p21, %p22;
	sub.s32 	%r14, 3, %r3;
	mov.b32 	%r250, 0;
	cvt.s64.s32 	%rd38, %r1;
	cvt.s64.s32 	%rd39, %r5;
	add.s64 	%rd41, %rd39, %rd38;
	mov.u32 	%r249, %r5;
	mov.u32 	%r256, %r250;
$L__BB1_5:
	and.b32  	%r17, %r10, 3;
	setp.eq.s32 	%p23, %r17, 3;
	add.s32 	%r149, %r249, %r2;
	setp.lt.s32 	%p24, %r149, 0;
	setp.ge.s32 	%p25, %r149, %r98;
	or.pred  	%p4, %p24, %p25;
	mul.lo.s32 	%r18, %r149, %r99;
	mov.u32 	%r251, %r5;
	@%p23 bra 	$L__BB1_18;
	or.pred  	%p26, %p4, %p1;
	mul.wide.s32 	%rd35, %r250, 4;
	add.s64 	%rd3, %rd2, %rd35;
	@%p26 bra 	$L__BB1_8;
	add.s32 	%r150, %r11, %r18;
	mul.wide.s32 	%rd36, %r150, 4;
	add.s64 	%rd37, %rd1, %rd36;
	ld.global.f32 	%f72, [%rd37];
	st.local.f32 	[%rd3], %f72;
	bra.uni 	$L__BB1_9;
$L__BB1_8:
	mov.b32 	%r151, 0;
	st.local.u32 	[%rd3], %r151;
$L__BB1_9:
	setp.eq.s32 	%p27, %r17, 0;
	add.s32 	%r256, %r250, 1;
	mov.u32 	%r251, %r12;
	@%p27 bra 	$L__BB1_18;
	or.pred  	%p28, %p4, %p2;
	cvt.s64.s32 	%rd40, %r18;
	add.s64 	%rd42, %rd41, %rd40;
	shl.b64 	%rd43, %rd42, 2;
	add.s64 	%rd4, %rd1, %rd43;
	@%p28 bra 	$L__BB1_12;
	ld.global.f32 	%f73, [%rd4+4];
	st.local.f32 	[%rd3+4], %f73;
	bra.uni 	$L__BB1_13;
$L__BB1_12:
	mov.b32 	%r152, 0;
	st.local.u32 	[%rd3+4], %r152;
$L__BB1_13:
	setp.eq.s32 	%p29, %r17, 1;
	add.s32 	%r256, %r250, 2;
	mov.u32 	%r251, %r13;
	@%p29 bra 	$L__BB1_18;
	or.pred  	%p30, %p4, %p3;
	@%p30 bra 	$L__BB1_16;
	ld.global.f32 	%f74, [%rd4+8];
	st.local.f32 	[%rd3+8], %f74;
	bra.uni 	$L__BB1_17;
$L__BB1_16:
	mov.b32 	%r154, 0;
	st.local.u32 	[%rd3+8], %r154;
$L__BB1_17:
	add.s32 	%r256, %r250, 3;
	mov.u32 	%r251, %r14;
$L__BB1_18:
	setp.lt.u32 	%p31, %r10, 3;
	@%p31 bra 	$L__BB1_32;
$L__BB1_19:
	add.s32 	%r27, %r251, %r1;
	setp.lt.s32 	%p32, %r27, 0;
	setp.ge.s32 	%p33, %r27, %r99;
	or.pred  	%p34, %p32, %p33;
	or.pred  	%p36, %p4, %p34;
	add.s32 	%r155, %r27, %r18;
	mul.wide.s32 	%rd44, %r155, 4;
	add.s64 	%rd5, %rd1, %rd44;
	mul.wide.s32 	%rd45, %r256, 4;
	add.s64 	%rd6, %rd2, %rd45;
	@%p36 bra 	$L__BB1_21;
	ld.global.f32 	%f75, [%rd5];
	st.local.f32 	[%rd6], %f75;
	bra.uni 	$L__BB1_22;
$L__BB1_21:
	mov.b32 	%r156, 0;
	st.local.u32 	[%rd6], %r156;
$L__BB1_22:
	add.s32 	%r157, %r27, 1;
	setp.lt.s32 	%p37, %r157, 0;
	setp.ge.s32 	%p38, %r157, %r99;
	or.pred  	%p39, %p37, %p38;
	or.pred  	%p40, %p4, %p39;
	@%p40 bra 	$L__BB1_24;
	ld.global.f32 	%f76, [%rd5+4];
	st.local.f32 	[%rd6+4], %f76;
	bra.uni 	$L__BB1_25;
$L__BB1_24:
	mov.b32 	%r158, 0;
	st.local.u32 	[%rd6+4], %r158;
$L__BB1_25:
	add.s32 	%r159, %r27, 2;
	setp.lt.s32 	%p41, %r159, 0;
	setp.ge.s32 	%p42, %r159, %r99;
	or.pred  	%p43, %p41, %p42;
	or.pred  	%p44, %p4, %p43;
	@%p44 bra 	$L__BB1_27;
	ld.global.f32 	%f77, [%rd5+8];
	st.local.f32 	[%rd6+8], %f77;
	bra.uni 	$L__BB1_28;
$L__BB1_27:
	mov.b32 	%r160, 0;
	st.local.u32 	[%rd6+8], %r160;
$L__BB1_28:
	add.s32 	%r161, %r27, 3;
	setp.lt.s32 	%p45, %r161, 0;
	setp.ge.s32 	%p46, %r161, %r99;
	or.pred  	%p47, %p45, %p46;
	or.pred  	%p48, %p4, %p47;
	@%p48 bra 	$L__BB1_30;
	ld.global.f32 	%f78, [%rd5+12];
	st.local.f32 	[%rd6+12], %f78;
	bra.uni 	$L__BB1_31;
$L__BB1_30:
	mov.b32 	%r162, 0;
	st.local.u32 	[%rd6+12], %r162;
$L__BB1_31:
	add.s32 	%r256, %r256, 4;
	add.s32 	%r29, %r251, 4;
	add.s32 	%r163, %r251, 3;
	setp.ne.s32 	%p49, %r163, %r9;
	mov.u32 	%r251, %r29;
	@%p49 bra 	$L__BB1_19;
$L__BB1_32:
	add.s32 	%r31, %r249, 1;
	setp.eq.s32 	%p50, %r249, %r9;
	mov.u32 	%r249, %r31;
	mov.u32 	%r250, %r256;
	@%p50 bra 	$L__BB1_41;
	bra.uni 	$L__BB1_5;
$L__BB1_33:
	abs.s32 	%r32, %r3;
	add.s32 	%r33, %r3, %r32;
	sub.s32 	%r112, %r1, %r3;
	min.s32 	%r113, %r7, %r112;
	max.s32 	%r34, %r113, 0;
	sub.s32 	%r35, 1, %r3;
	add.s32 	%r114, %r35, %r1;
	min.s32 	%r115, %r7, %r114;
	max.s32 	%r36, %r115, 0;
	sub.s32 	%r37, 2, %r3;
	add.s32 	%r116, %r114, 1;
	min.s32 	%r117, %r7, %r116;
	max.s32 	%r38, %r117, 0;
	sub.s32 	%r39, 3, %r3;
	mov.b32 	%r258, 0;
	mov.u32 	%r257, %r5;
	mov.u32 	%r264, %r258;
$L__BB1_34:
	and.b32  	%r119, %r33, 3;
	setp.eq.s32 	%p11, %r119, 3;
	add.s32 	%r120, %r257, %r2;
	min.s32 	%r121, %r6, %r120;
	max.s32 	%r122, %r121, 0;
	mul.lo.s32 	%r42, %r122, %r99;
	mov.u32 	%r259, %r5;
	@%p11 bra 	$L__BB1_38;
	setp.eq.s32 	%p12, %r119, 0;
	add.s32 	%r124, %r34, %r42;
	mul.wide.s32 	%rd18, %r124, 4;
	add.s64 	%rd19, %rd1, %rd18;
	ld.global.f32 	%f65, [%rd19];
	mul.wide.s32 	%rd20, %r258, 4;
	add.s64 	%rd7, %rd2, %rd20;
	st.local.f32 	[%rd7], %f65;
	add.s32 	%r264, %r258, 1;
	mov.u32 	%r259, %r35;
	@%p12 bra 	$L__BB1_38;
	setp.eq.s32 	%p13, %r119, 1;
	add.s32 	%r126, %r36, %r42;
	mul.wide.s32 	%rd21, %r126, 4;
	add.s64 	%rd22, %rd1, %rd21;
	ld.global.f32 	%f66, [%rd22];
	st.local.f32 	[%rd7+4], %f66;
	add.s32 	%r264, %r258, 2;
	mov.u32 	%r259, %r37;
	@%p13 bra 	$L__BB1_38;
	add.s32 	%r127, %r38, %r42;
	mul.wide.s32 	%rd23, %r127, 4;
	add.s64 	%rd24, %rd1, %rd23;
	ld.global.f32 	%f67, [%rd24];
	st.local.f32 	[%rd7+8], %f67;
	add.s32 	%r264, %r258, 3;
	mov.u32 	%r259, %r39;
$L__BB1_38:
	setp.lt.u32 	%p14, %r33, 3;
	@%p14 bra 	$L__BB1_40;
$L__BB1_39:
	add.s32 	%r128, %r259, %r1;
	min.s32 	%r129, %r7, %r128;
	max.s32 	%r130, %r129, 0;
	add.s32 	%r131, %r130, %r42;
	mul.wide.s32 	%rd25, %r131, 4;
	add.s64 	%rd26, %rd1, %rd25;
	ld.global.f32 	%f68, [%rd26];
	mul.wide.s32 	%rd27, %r264, 4;
	add.s64 	%rd28, %rd2, %rd27;
	st.local.f32 	[%rd28], %f68;
	add.s32 	%r132, %r128, 1;
	min.s32 	%r133, %r7, %r132;
	max.s32 	%r134, %r133, 0;
	add.s32 	%r135, %r134, %r42;
	mul.wide.s32 	%rd29, %r135, 4;
	add.s64 	%rd30, %rd1, %rd29;
	ld.global.f32 	%f69, [%rd30];
	st.local.f32 	[%rd28+4], %f69;
	add.s32 	%r136, %r128, 2;
	min.s32 	%r137, %r7, %r136;
	max.s32 	%r138, %r137, 0;
	add.s32 	%r139, %r138, %r42;
	mul.wide.s32 	%rd31, %r139, 4;
	add.s64 	%rd32, %rd1, %rd31;
	ld.global.f32 	%f70, [%rd32];
	st.local.f32 	[%rd28+8], %f70;
	add.s32 	%r140, %r259, 3;
	add.s32 	%r141, %r128, 3;
	min.s32 	%r142, %r7, %r141;
	max.s32 	%r143, %r142, 0;
	add.s32 	%r144, %r143, %r42;
	mul.wide.s32 	%rd33, %r144, 4;
	add.s64 	%rd34, %rd1, %rd33;
	ld.global.f32 	%f71, [%rd34];
	st.local.f32 	[%rd28+12], %f71;
	add.s32 	%r264, %r264, 4;
	add.s32 	%r259, %r259, 4;
	setp.ne.s32 	%p15, %r140, %r32;
	@%p15 bra 	$L__BB1_39;
$L__BB1_40:
	add.s32 	%r54, %r257, 1;
	setp.eq.s32 	%p16, %r257, %r32;
	mov.u32 	%r257, %r54;
	mov.u32 	%r258, %r264;
	@%p16 bra 	$L__BB1_41;
	bra.uni 	$L__BB1_34;
$L__BB1_41:
	ld.param.u32 	%r248, [median_filter_2d_padded_param_4];
	setp.eq.s32 	%p74, %r248, 0;
	@%p74 bra 	$L__BB1_117;
	max.u32 	%r75, %r4, 1;
	add.s32 	%r76, %r4, -2;
	cvt.u16.u32 	%rs1, %r4;
	add.s64 	%rd9, %rd2, 32;
	mov.b32 	%r274, 0;
	mov.b16 	%rs13, 0;
	mov.u16 	%rs14, %rs13;
	mov.u32 	%r273, %r4;
$L__BB1_43:
	add.s32 	%r273, %r273, -1;
	sub.s32 	%r235, %r274, %r4;
	setp.gt.s32 	%p75, %r235, -2;
	@%p75 bra 	$L__BB1_116;
	sub.s32 	%r237, %r76, %r274;
	setp.lt.u32 	%p76, %r237, 15;
	mov.b32 	%r277, 0;
	@%p76 bra 	$L__BB1_79;
	and.b32  	%r277, %r273, -16;
	ld.local.f32 	%f87, [%rd2];
	neg.s32 	%r275, %r277;
	mov.u64 	%rd72, %rd9;
$L__BB1_46:
	.pragma "nounroll";
	ld.local.f32 	%f88, [%rd72+-28];
	setp.leu.f32 	%p77, %f87, %f88;
	@%p77 bra 	$L__BB1_48;
	st.local.f32 	[%rd72+-32], %f88;
	st.local.f32 	[%rd72+-28], %f87;
	mov.f32 	%f88, %f87;
$L__BB1_48:
	ld.local.f32 	%f89, [%rd72+-24];
	setp.leu.f32 	%p78, %f88, %f89;
	@%p78 bra 	$L__BB1_50;
	st.local.f32 	[%rd72+-28], %f89;
	st.local.f32 	[%rd72+-24], %f88;
	mov.f32 	%f89, %f88;
$L__BB1_50:
	ld.local.f32 	%f90, [%rd72+-20];
	setp.leu.f32 	%p79, %f89, %f90;
	@%p79 bra 	$L__BB1_52;
	st.local.f32 	[%rd72+-24], %f90;
	st.local.f32 	[%rd72+-20], %f89;
	mov.f32 	%f90, %f89;
$L__BB1_52:
	ld.local.f32 	%f91, [%rd72+-16];
	setp.leu.f32 	%p80, %f90, %f91;
	@%p80 bra 	$L__BB1_54;
	st.local.f32 	[%rd72+-20], %f91;
	st.local.f32 	[%rd72+-16], %f90;
	mov.f32 	%f91, %f90;
$L__BB1_54:
	ld.local.f32 	%f92, [%rd72+-12];
	setp.leu.f32 	%p81, %f91, %f92;
	@%p81 bra 	$L__BB1_56;
	st.local.f32 	[%rd72+-16], %f92;
	st.local.f32 	[%rd72+-12], %f91;
	mov.f32 	%f92, %f91;
$L__BB1_56:
	ld.local.f32 	%f93, [%rd72+-8];
	setp.leu.f32 	%p82, %f92, %f93;
	@%p82 bra 	$L__BB1_58;
	st.local.f32 	[%rd72+-12], %f93;
	st.local.f32 	[%rd72+-8], %f92;
	mov.f32 	%f93, %f92;
$L__BB1_58:
	ld.local.f32 	%f94, [%rd72+-4];
	setp.leu.f32 	%p83, %f93, %f94;
	@%p83 bra 	$L__BB1_60;
	st.local.f32 	[%rd72+-8], %f94;
	st.local.f32 	[%rd72+-4], %f93;
	mov.f32 	%f94, %f93;
$L__BB1_60:
	ld.local.f32 	%f95, [%rd72];
	setp.leu.f32 	%p84, %f94, %f95;
	@%p84 bra 	$L__BB1_62;
	st.local.f32 	[%rd72+-4], %f95;
	st.local.f32 	[%rd72], %f94;
	mov.f32 	%f95, %f94;
$L__BB1_62:
	ld.local.f32 	%f96, [%rd72+4];
	setp.leu.f32 	%p85, %f95, %f96;
	@%p85 bra 	$L__BB1_64;
	st.local.f32 	[%rd72], %f96;
	st.local.f32 	[%rd72+4], %f95;
	mov.f32 	%f96, %f95;
$L__BB1_64:
	ld.local.f32 	%f97, [%rd72+8];
	setp.leu.f32 	%p86, %f96, %f97;
	@%p86 bra 	$L__BB1_66;
	st.local.f32 	[%rd72+4], %f97;
	st.local.f32 	[%rd72+8], %f96;
	mov.f32 	%f97, %f96;
$L__BB1_66:
	ld.local.f32 	%f98, [%rd72+12];
	setp.leu.f32 	%p87, %f97, %f98;
	@%p87 bra 	$L__BB1_68;
	st.local.f32 	[%rd72+8], %f98;
	st.local.f32 	[%rd72+12], %f97;
	mov.f32 	%f98, %f97;
$L__BB1_68:
	ld.local.f32 	%f99, [%rd72+16];
	setp.leu.f32 	%p88, %f98, %f99;
	@%p88 bra 	$L__BB1_70;
	st.local.f32 	[%rd72+12], %f99;
	st.local.f32 	[%rd72+16], %f98;
	mov.f32 	%f99, %f98;
$L__BB1_70:
	ld.local.f32 	%f100, [%rd72+20];
	setp.leu.f32 	%p89, %f99, %f100;
	@%p89 bra 	$L__BB1_72;
	st.local.f32 	[%rd72+16], %f100;
	st.local.f32 	[%rd72+20], %f99;
	mov.f32 	%f100, %f99;
$L__BB1_72:
	ld.local.f32 	%f101, [%rd72+24];
	setp.leu.f32 	%p90, %f100, %f101;
	@%p90 bra 	$L__BB1_74;
	st.local.f32 	[%rd72+20], %f101;
	st.local.f32 	[%rd72+24], %f100;
	mov.f32 	%f101, %f100;
$L__BB1_74:
	ld.local.f32 	%f102, [%rd72+28];
	setp.leu.f32 	%p91, %f101, %f102;
	@%p91 bra 	$L__BB1_76;
	st.local.f32 	[%rd72+24], %f102;
	st.local.f32 	[%rd72+28], %f101;
	mov.f32 	%f102, %f101;
$L__BB1_76:
	ld.local.f32 	%f87, [%rd72+32];
	setp.leu.f32 	%p92, %f102, %f87;
	@%p92 bra 	$L__BB1_78;
	st.local.f32 	[%rd72+28], %f87;
	st.local.f32 	[%rd72+32], %f102;
	mov.f32 	%f87, %f102;
$L__BB1_78:
	add.s32 	%r275, %r275, 16;
	add.s64 	%rd72, %rd72, 64;
	setp.ne.s32 	%p93, %r275, 0;
	@%p93 bra 	$L__BB1_46;
$L__BB1_79:
	and.b32  	%r238, %r273, 15;
	setp.eq.s32 	%p94, %r238, 0;
	@%p94 bra 	$L__BB1_116;
	not.b16 	%rs9, %rs14;
	add.s16 	%rs10, %rs9, %rs1;
	cvt.u32.u16 	%r239, %rs10;
	and.b32  	%r91, %r239, 15;
	add.s32 	%r240, %r91, -1;
	setp.lt.u32 	%p95, %r240, 7;
	@%p95 bra 	$L__BB1_97;
	mul.wide.u32 	%rd63, %r277, 4;
	add.s64 	%rd12, %rd2, %rd63;
	ld.local.f32 	%f35, [%rd12];
	ld.local.f32 	%f104, [%rd12+4];
	setp.leu.f32 	%p96, %f35, %f104;
	@%p96 bra 	$L__BB1_83;
	st.local.f32 	[%rd12], %f104;
	st.local.f32 	[%rd12+4], %f35;
	mov.f32 	%f104, %f35;
$L__BB1_83:
	ld.local.f32 	%f105, [%rd12+8];
	setp.leu.f32 	%p97, %f104, %f105;
	@%p97 bra 	$L__BB1_85;
	st.local.f32 	[%rd12+4], %f105;
	st.local.f32 	[%rd12+8], %f104;
	mov.f32 	%f105, %f104;
$L__BB1_85:
	ld.local.f32 	%f106, [%rd12+12];
	setp.leu.f32 	%p98, %f105, %f106;
	@%p98 bra 	$L__BB1_87;
	st.local.f32 	[%rd12+8], %f106;
	st.local.f32 	[%rd12+12], %f105;
	mov.f32 	%f106, %f105;
$L__BB1_87:
	ld.local.f32 	%f107, [%rd12+16];
	setp.leu.f32 	%p99, %f106, %f107;
	@%p99 bra 	$L__BB1_89;
	st.local.f32 	[%rd12+12], %f107;
	st.local.f32 	[%rd12+16], %f106;
	mov.f32 	%f107, %f106;
$L__BB1_89:
	ld.local.f32 	%f108, [%rd12+20];
	setp.leu.f32 	%p100, %f107, %f108;
	@%p100 bra 	$L__BB1_91;
	st.local.f32 	[%rd12+16], %f108;
	st.local.f32 	[%rd12+20], %f107;
	mov.f32 	%f108, %f107;
$L__BB1_91:
	ld.local.f32 	%f109, [%rd12+24];
	setp.leu.f32 	%p101, %f108, %f109;
	@%p101 bra 	$L__BB1_93;
	st.local.f32 	[%rd12+20], %f109;
	st.local.f32 	[%rd12+24], %f108;
	mov.f32 	%f109, %f108;
$L__BB1_93:
	ld.local.f32 	%f110, [%rd12+28];
	setp.leu.f32 	%p102, %f109, %f110;
	@%p102 bra 	$L__BB1_95;
	st.local.f32 	[%rd12+24], %f110;
	st.local.f32 	[%rd12+28], %f109;
	mov.f32 	%f110, %f109;
$L__BB1_95:
	add.s32 	%r277, %r277, 8;
	ld.local.f32 	%f50, [%rd12+32];
	setp.leu.f32 	%p103, %f110, %f50;
	@%p103 bra 	$L__BB1_97;
	st.local.f32 	[%rd12+28], %f50;
	st.local.f32 	[%rd12+32], %f110;
$L__BB1_97:
	and.b32  	%r241, %r91, 7;
	setp.eq.s32 	%p104, %r241, 0;
	@%p104 bra 	$L__BB1_116;
	not.b16 	%rs11, %rs13;
	add.s16 	%rs12, %rs11, %rs1;
	cvt.u32.u16 	%r242, %rs12;
	and.b32  	%r243, %r242, 7;
	and.b32  	%r94, %r242, 3;
	add.s32 	%r244, %r243, -1;
	setp.lt.u32 	%p105, %r244, 3;
	@%p105 bra 	$L__BB1_107;
	mul.wide.u32 	%rd64, %r277, 4;
	add.s64 	%rd13, %rd2, %rd64;
	ld.local.f32 	%f51, [%rd13];
	ld.local.f32 	%f111, [%rd13+4];
	setp.leu.f32 	%p106, %f51, %f111;
	@%p106 bra 	$L__BB1_101;
	st.local.f32 	[%rd13], %f111;
	st.local.f32 	[%rd13+4], %f51;
	mov.f32 	%f111, %f51;
$L__BB1_101:
	ld.local.f32 	%f112, [%rd13+8];
	setp.leu.f32 	%p107, %f111, %f112;
	@%p107 bra 	$L__BB1_103;
	st.local.f32 	[%rd13+4], %f112;
	st.local.f32 	[%rd13+8], %f111;
	mov.f32 	%f112, %f111;
$L__BB1_103:
	ld.local.f32 	%f113, [%rd13+12];
	setp.leu.f32 	%p108, %f112, %f113;
	@%p108 bra 	$L__BB1_105;
	st.local.f32 	[%rd13+8], %f113;
	st.local.f32 	[%rd13+12], %f112;
	mov.f32 	%f113, %f112;
$L__BB1_105:
	add.s32 	%r277, %r277, 4;
	ld.local.f32 	%f58, [%rd13+16];
	setp.leu.f32 	%p109, %f113, %f58;
	@%p109 bra 	$L__BB1_107;
	st.local.f32 	[%rd13+12], %f58;
	st.local.f32 	[%rd13+16], %f113;
$L__BB1_107:
	setp.eq.s32 	%p110, %r94, 0;
	@%p110 bra 	$L__BB1_116;
	mul.wide.u32 	%rd65, %r277, 4;
	add.s64 	%rd14, %rd2, %rd65;
	ld.local.f32 	%f59, [%rd14];
	ld.local.f32 	%f114, [%rd14+4];
	setp.leu.f32 	%p111, %f59, %f114;
	@%p111 bra 	$L__BB1_110;
	st.local.f32 	[%rd14], %f114;
	st.local.f32 	[%rd14+4], %f59;
	mov.f32 	%f114, %f59;
$L__BB1_110:
	setp.eq.s32 	%p112, %r94, 1;
	@%p112 bra 	$L__BB1_116;
	ld.local.f32 	%f115, [%rd14+8];
	setp.leu.f32 	%p113, %f114, %f115;
	@%p113 bra 	$L__BB1_113;
	st.local.f32 	[%rd14+4], %f115;
	st.local.f32 	[%rd14+8], %f114;
	mov.f32 	%f115, %f114;
$L__BB1_113:
	setp.eq.s32 	%p114, %r94, 2;
	@%p114 bra 	$L__BB1_116;
	ld.local.f32 	%f64, [%rd14+12];
	setp.leu.f32 	%p115, %f115, %f64;
	@%p115 bra 	$L__BB1_116;
	st.local.f32 	[%rd14+8], %f64;
	st.local.f32 	[%rd14+12], %f115;
$L__BB1_116:
	add.s32 	%r274, %r274, 1;
	setp.ne.s32 	%p116, %r274, %r75;
	add.s16 	%rs14, %rs14, 1;
	add.s16 	%rs13, %rs13, 1;
	@%p116 bra 	$L__BB1_43;
$L__BB1_117:
	ld.param.u64 	%rd71, [median_filter_2d_padded_param_1];
	shr.u32 	%r245, %r4, 1;
	mul.wide.u32 	%rd66, %r245, 4;
	add.s64 	%rd67, %rd2, %rd66;
	ld.local.f32 	%f86, [%rd67];
	mad.lo.s32 	%r246, %r99, %r2, %r1;
	cvta.to.global.u64 	%rd68, %rd71;
	mul.wide.s32 	%rd69, %r246, 4;
	add.s64 	%rd70, %rd68, %rd69;
	st.global.f32 	[%rd70], %f86;
$L__BB1_118:
	ret;
$L__BB1_119:
	abs.s32 	%r55, %r3;
	add.s32 	%r56, %r3, %r55;
	sub.s32 	%r165, %r1, %r3;
	neg.s32 	%r166, %r165;
	setp.lt.s32 	%p51, %r165, 0;
	setp.lt.s32 	%p52, %r165, %r99;
	sub.s32 	%r167, %r8, %r165;
	selp.b32 	%r168, %r165, %r167, %p52;
	selp.b32 	%r169, %r166, %r168, %p51;
	min.s32 	%r170, %r7, %r169;
	max.s32 	%r57, %r170, 0;
	sub.s32 	%r58, 1, %r3;
	add.s32 	%r171, %r58, %r1;
	neg.s32 	%r172, %r171;
	setp.lt.s32 	%p53, %r171, 0;
	setp.lt.s32 	%p54, %r171, %r99;
	sub.s32 	%r173, %r8, %r171;
	selp.b32 	%r174, %r171, %r173, %p54;
	selp.b32 	%r175, %r172, %r174, %p53;
	min.s32 	%r176, %r7, %r175;
	max.s32 	%r59, %r176, 0;
	sub.s32 	%r60, 2, %r3;
	add.s32 	%r177, %r171, 1;
	not.b32 	%r178, %r171;
	setp.lt.s32 	%p55, %r177, 0;
	setp.lt.s32 	%p56, %r177, %r99;
	sub.s32 	%r179, %r8, %r177;
	selp.b32 	%r180, %r177, %r179, %p56;
	selp.b32 	%r181, %r178, %r180, %p55;
	min.s32 	%r182, %r7, %r181;
	max.s32 	%r61, %r182, 0;
	sub.s32 	%r62, 3, %r3;
	mov.b32 	%r266, 0;
	mov.u32 	%r265, %r5;
	mov.u32 	%r272, %r266;
$L__BB1_120:
	and.b32  	%r184, %r56, 3;
	setp.eq.s32 	%p57, %r184, 3;
	add.s32 	%r65, %r265, %r2;
	setp.lt.s32 	%p58, %r65, %r98;
	shl.b32 	%r185, %r98, 1;
	sub.s32 	%r186, %r185, %r65;
	add.s32 	%r187, %r186, -2;
	selp.b32 	%r66, %r65, %r187, %p58;
	mov.u32 	%r267, %r5;
	@%p57 bra 	$L__BB1_124;
	setp.lt.s32 	%p59, %r65, 0;
	setp.eq.s32 	%p60, %r184, 0;
	neg.s32 	%r189, %r65;
	selp.b32 	%r190, %r189, %r66, %p59;
	min.s32 	%r191, %r6, %r190;
	max.s32 	%r192, %r191, 0;
	mul.lo.s32 	%r67, %r192, %r99;
	add.s32 	%r193, %r57, %r67;
	mul.wide.s32 	%rd46, %r193, 4;
	add.s64 	%rd47, %rd1, %rd46;
	ld.global.f32 	%f79, [%rd47];
	mul.wide.s32 	%rd48, %r266, 4;
	add.s64 	%rd8, %rd2, %rd48;
	st.local.f32 	[%rd8], %f79;
	add.s32 	%r272, %r266, 1;
	mov.u32 	%r267, %r58;
	@%p60 bra 	$L__BB1_124;
	and.b32  	%r194, %r56, 3;
	setp.eq.s32 	%p61, %r194, 1;
	add.s32 	%r195, %r59, %r67;
	mul.wide.s32 	%rd49, %r195, 4;
	add.s64 	%rd50, %rd1, %rd49;
	ld.global.f32 	%f80, [%rd50];
	st.local.f32 	[%rd8+4], %f80;
	add.s32 	%r272, %r266, 2;
	mov.u32 	%r267, %r60;
	@%p61 bra 	$L__BB1_124;
	add.s32 	%r196, %r61, %r67;
	mul.wide.s32 	%rd51, %r196, 4;
	add.s64 	%rd52, %rd1, %rd51;
	ld.global.f32 	%f81, [%rd52];
	st.local.f32 	[%rd8+8], %f81;
	add.s32 	%r272, %r266, 3;
	mov.u32 	%r267, %r62;
$L__BB1_124:
	setp.lt.u32 	%p62, %r56, 3;
	@%p62 bra 	$L__BB1_127;
	setp.lt.s32 	%p63, %r65, 0;
	neg.s32 	%r197, %r65;
	selp.b32 	%r198, %r197, %r66, %p63;
	min.s32 	%r199, %r6, %r198;
	max.s32 	%r200, %r199, 0;
	mul.lo.s32 	%r74, %r200, %r99;
$L__BB1_126:
	add.s32 	%r201, %r267, %r1;
	neg.s32 	%r202, %r201;
	setp.lt.s32 	%p64, %r201, 0;
	setp.lt.s32 	%p65, %r201, %r99;
	sub.s32 	%r203, %r8, %r201;
	selp.b32 	%r204, %r201, %r203, %p65;
	selp.b32 	%r205, %r202, %r204, %p64;
	min.s32 	%r206, %r7, %r205;
	max.s32 	%r207, %r206, 0;
	add.s32 	%r208, %r207, %r74;
	mul.wide.s32 	%rd53, %r208, 4;
	add.s64 	%rd54, %rd1, %rd53;
	ld.global.f32 	%f82, [%rd54];
	mul.wide.s32 	%rd55, %r272, 4;
	add.s64 	%rd56, %rd2, %rd55;
	st.local.f32 	[%rd56], %f82;
	add.s32 	%r209, %r201, 1;
	not.b32 	%r210, %r201;
	setp.lt.s32 	%p66, %r209, 0;
	setp.lt.s32 	%p67, %r209, %r99;
	sub.s32 	%r211, %r8, %r209;
	selp.b32 	%r212, %r209, %r211, %p67;
	selp.b32 	%r213, %r210, %r212, %p66;
	min.s32 	%r214, %r7, %r213;
	max.s32 	%r215, %r214, 0;
	add.s32 	%r216, %r215, %r74;
	mul.wide.s32 	%rd57, %r216, 4;
	add.s64 	%rd58, %rd1, %rd57;
	ld.global.f32 	%f83, [%rd58];
	st.local.f32 	[%rd56+4], %f83;
	add.s32 	%r217, %r201, 2;
	sub.s32 	%r218, -2, %r201;
	setp.lt.s32 	%p68, %r217, 0;
	setp.lt.s32 	%p69, %r217, %r99;
	sub.s32 	%r219, %r8, %r217;
	selp.b32 	%r220, %r217, %r219, %p69;
	selp.b32 	%r221, %r218, %r220, %p68;
	min.s32 	%r222, %r7, %r221;
	max.s32 	%r223, %r222, 0;
	add.s32 	%r224, %r223, %r74;
	mul.wide.s32 	%rd59, %r224, 4;
	add.s64 	%rd60, %rd1, %rd59;
	ld.global.f32 	%f84, [%rd60];
	st.local.f32 	[%rd56+8], %f84;
	add.s32 	%r225, %r267, 3;
	add.s32 	%r226, %r201, 3;
	sub.s32 	%r227, -3, %r201;
	setp.lt.s32 	%p70, %r226, 0;
	setp.lt.s32 	%p71, %r226, %r99;
	sub.s32 	%r228, %r8, %r226;
	selp.b32 	%r229, %r226, %r228, %p71;
	selp.b32 	%r230, %r227, %r229, %p70;
	min.s32 	%r231, %r7, %r230;
	max.s32 	%r232, %r231, 0;
	add.s32 	%r233, %r232, %r74;
	mul.wide.s32 	%rd61, %r233, 4;
	add.s64 	%rd62, %rd1, %rd61;
	ld.global.f32 	%f85, [%rd62];
	st.local.f32 	[%rd56+12], %f85;
	add.s32 	%r272, %r272, 4;
	add.s32 	%r267, %r267, 4;
	setp.ne.s32 	%p72, %r225, %r55;
	@%p72 bra 	$L__BB1_126;
$L__BB1_127:
	add.s32 	%r82, %r265, 1;
	setp.eq.s32 	%p73, %r265, %r55;
	mov.u32 	%r265, %r82;
	mov.u32 	%r266, %r272;
	@%p73 bra 	$L__BB1_41;
	bra.uni 	$L__BB1_120;

}


// ===== COMPILED SASS (sm_100) =====

	.target	sm_100

	.elftype	@"ET_EXEC"


//--------------------- .note.nv.tkinfo           --------------------------
	.section	.note.nv.tkinfo,"",@"SHT_NOTE"
	.sectionflags	@"SHF_NOTE_NV_TKINFO"
	.tkinfo
        /*0018*/ 	.word	0x00000002
        /*0030*/ 	.string	""
        /*0030*/ 	.string	"ptxas"
        /*0030*/ 	.string	"Cuda compilation tools, release 13.0, V13.0.88"
        /*0030*/ 	.string	"Build cuda_13.0.r13.0/compiler.36424714_0"
        /*0030*/ 	.string	"-arch sm_100 -m 64 "



//--------------------- .note.nv.cuinfo           --------------------------
	.section	.note.nv.cuinfo,"",@"SHT_NOTE"
	.sectionflags	@"SHF_NOTE_NV_CUINFO"
        /*0018*/ 	.short	0x0002
        /*001a*/ 	.short	0x0064
        /*001c*/ 	.short	0x0082
	.zero		2


//--------------------- .nv.info                  --------------------------
	.section	.nv.info,"",@"SHT_CUDA_INFO"
	.align	4


	//----- nvinfo : EIATTR_REGCOUNT
	.align		4
        /*0000*/ 	.byte	0x04, 0x2f
        /*0002*/ 	.short	(.L_1 - .L_0)
	.align		4
.L_0:
        /*0004*/ 	.word	index@(median_filter_2d)
        /*0008*/ 	.word	0x00000020


	//----- nvinfo : EIATTR_FRAME_SIZE
	.align		4
.L_1:
        /*000c*/ 	.byte	0x04, 0x11
        /*000e*/ 	.short	(.L_3 - .L_2)
	.align		4
.L_2:
        /*0010*/ 	.word	index@(median_filter_2d)
        /*0014*/ 	.word	0x00000148


	//----- nvinfo : EIATTR_REGCOUNT
	.align		4
.L_3:
        /*0018*/ 	.byte	0x04, 0x2f
        /*001a*/ 	.short	(.L_5 - .L_4)
	.align		4
.L_4:
        /*001c*/ 	.word	index@(median_filter_2d_padded)
        /*0020*/ 	.word	0x00000020


	//----- nvinfo : EIATTR_FRAME_SIZE
	.align		4
.L_5:
        /*0024*/ 	.byte	0x04, 0x11
        /*0026*/ 	.short	(.L_7 - .L_6)
	.align		4
.L_6:
        /*0028*/ 	.word	index@(median_filter_2d_padded)
        /*002c*/ 	.word	0x00000148


	//----- nvinfo : EIATTR_MIN_STACK_SIZE
	.align		4
.L_7:
        /*0030*/ 	.byte	0x04, 0x12
        /*0032*/ 	.short	(.L_9 - .L_8)
	.align		4
.L_8:
        /*0034*/ 	.word	index@(median_filter_2d_padded)
        /*0038*/ 	.word	0x00000148


	//----- nvinfo : EIATTR_MIN_STACK_SIZE
	.align		4
.L_9:
        /*003c*/ 	.byte	0x04, 0x12
        /*003e*/ 	.short	(.L_11 - .L_10)
	.align		4
.L_10:
        /*0040*/ 	.word	index@(median_filter_2d)
        /*0044*/ 	.word	0x00000148
.L_11:


//--------------------- .nv.compat                --------------------------
	.section	.nv.compat,"",@"SHT_CUDA_COMPAT_INFO"
	.align	4
        /*0000*/ 	.byte	0x02, 0x09, 0x00, 0x00, 0x02, 0x02, 0x01, 0x00, 0x02, 0x05, 0x05, 0x00, 0x03, 0x07, 0x01, 0x01
        /*0010*/ 	.byte	0x02, 0x03, 0x00, 0x00, 0x02, 0x06, 0x01, 0x00, 0x04, 0x0b, 0x08, 0x00, 0x09, 0x00, 0x00, 0x00
        /*0020*/ 	.byte	0x00, 0x00, 0x00, 0x00


//--------------------- .nv.info.median_filter_2d_padded --------------------------
	.section	.nv.info.median_filter_2d_padded,"",@"SHT_CUDA_INFO"
	.sectionflags	@""
	.align	4


	//----- nvinfo : EIATTR_CUDA_API_VERSION
	.align		4
        /*0000*/ 	.byte	0x04, 0x37
        /*0002*/ 	.short	(.L_13 - .L_12)
.L_12:
        /*0004*/ 	.word	0x00000082


	//----- nvinfo : EIATTR_KPARAM_INFO
	.align		4
.L_13:
        /*0008*/ 	.byte	0x04, 0x17
        /*000a*/ 	.short	(.L_15 - .L_14)
.L_14:
        /*000c*/ 	.word	0x00000000
        /*0010*/ 	.short	0x0005
        /*0012*/ 	.short	0x001c
        /*0014*/ 	.byte	0x00, 0xf0, 0x11, 0x00


	//----- nvinfo : EIATTR_KPARAM_INFO
	.align		4
.L_15:
        /*0018*/ 	.byte	0x04, 0x17
        /*001a*/ 	.short	(.L_17 - .L_16)
.L_16:
        /*001c*/ 	.word	0x00000000
        /*0020*/ 	.short	0x0004
        /*0022*/ 	.short	0x0018
        /*0024*/ 	.byte	0x00, 0xf0, 0x11, 0x00


	//----- nvinfo : EIATTR_KPARAM_INFO
	.align		4
.L_17:
        /*0028*/ 	.byte	0x04, 0x17
        /*002a*/ 	.short	(.L_19 - .L_18)
.L_18:
        /*002c*/ 	.word	0x00000000
        /*0030*/ 	.short	0x0003
        /*0032*/ 	.short	0x0014
        /*0034*/ 	.byte	0x00, 0xf0, 0x11, 0x00


	//----- nvinfo : EIATTR_KPARAM_INFO
	.align		4
.L_19:
        /*0038*/ 	.byte	0x04, 0x17
        /*003a*/ 	.short	(.L_21 - .L_20)
.L_20:
        /*003c*/ 	.word	0x00000000
        /*0040*/ 	.short	0x0002
        /*0042*/ 	.short	0x0010
        /*0044*/ 	.byte	0x00, 0xf0, 0x11, 0x00


	//----- nvinfo : EIATTR_KPARAM_INFO
	.align		4
.L_21:
        /*0048*/ 	.byte	0x04, 0x17
        /*004a*/ 	.short	(.L_23 - .L_22)
.L_22:
        /*004c*/ 	.word	0x00000000
        /*0050*/ 	.short	0x0001
        /*0052*/ 	.short	0x0008
        /*0054*/ 	.byte	0x00, 0xf5, 0x21, 0x00


	//----- nvinfo : EIATTR_KPARAM_INFO
	.align		4
.L_23:
        /*0058*/ 	.byte	0x04, 0x17
        /*005a*/ 	.short	(.L_25 - .L_24)
.L_24:
        /*005c*/ 	.word	0x00000000
        /*0060*/ 	.short	0x0000
        /*0062*/ 	.short	0x0000
        /*0064*/ 	.byte	0x00, 0xf5, 0x21, 0x00


	//----- nvinfo : EIATTR_SPARSE_MMA_MASK
	.align		4
.L_25:
        /*0068*/ 	.byte	0x03, 0x50
        /*006a*/ 	.short	0x0000


	//----- nvinfo : EIATTR_MAXREG_COUNT
	.align		4
        /*006c*/ 	.byte	0x03, 0x1b
        /*006e*/ 	.short	0x00ff


	//----- nvinfo : EIATTR_MERCURY_ISA_VERSION
	.align		4
        /*0070*/ 	.byte	0x03, 0x5f
        /*0072*/ 	.short	0x0101


	//----- nvinfo : EIATTR_VRC_CTA_INIT_COUNT
	.align		4
        /*0074*/ 	.byte	0x02, 0x4a
	.zero		1
	.zero		1


	//----- nvinfo : EIATTR_EXIT_INSTR_OFFSETS
	.align		4
        /*0078*/ 	.byte	0x04, 0x1c
        /*007a*/ 	.short	(.L_27 - .L_26)


	//   ....[0]....
.L_26:
        /*007c*/ 	.word	0x000000d0


	//   ....[1]....
        /*0080*/ 	.word	0x00002300


	//----- nvinfo : EIATTR_CRS_STACK_SIZE
	.align		4
.L_27:
        /*0084*/ 	.byte	0x04, 0x1e
        /*0086*/ 	.short	(.L_29 - .L_28)
.L_28:
        /*0088*/ 	.word	0x00000000


	//----- nvinfo : EIATTR_CBANK_PARAM_SIZE
	.align		4
.L_29:
        /*008c*/ 	.byte	0x03, 0x19
        /*008e*/ 	.short	0x0020


	//----- nvinfo : EIATTR_PARAM_CBANK
	.align		4
        /*0090*/ 	.byte	0x04, 0x0a
        /*0092*/ 	.short	(.L_31 - .L_30)
	.align		4
.L_30:
        /*0094*/ 	.word	index@(.nv.constant0.median_filter_2d_padded)
        /*0098*/ 	.short	0x0380
        /*009a*/ 	.short	0x0020


	//----- nvinfo : EIATTR_SW_WAR
	.align		4
.L_31:
        /*009c*/ 	.byte	0x04, 0x36
        /*009e*/ 	.short	(.L_33 - .L_32)
.L_32:
        /*00a0*/ 	.word	0x00000008
.L_33:


//--------------------- .nv.info.median_filter_2d --------------------------
	.section	.nv.info.median_filter_2d,"",@"SHT_CUDA_INFO"
	.sectionflags	@""
	.align	4


	//----- nvinfo : EIATTR_CUDA_API_VERSION
	.align		4
        /*0000*/ 	.byte	0x04, 0x37
        /*0002*/ 	.short	(.L_35 - .L_34)
.L_34:
        /*0004*/ 	.word	0x00000082


	//----- nvinfo : EIATTR_KPARAM_INFO
	.align		4
.L_35:
        /*0008*/ 	.byte	0x04, 0x17
        /*000a*/ 	.short	(.L_37 - .L_36)
.L_36:
        /*000c*/ 	.word	0x00000000
        /*0010*/ 	.short	0x0004
        /*0012*/ 	.short	0x0018
        /*0014*/ 	.byte	0x00, 0xf0, 0x11, 0x00


	//----- nvinfo : EIATTR_KPARAM_INFO
	.align		4
.L_37:
        /*0018*/ 	.byte	0x04, 0x17
        /*001a*/ 	.short	(.L_39 - .L_38)
.L_38:
        /*001c*/ 	.word	0x00000000
        /*0020*/ 	.short	0x0003
        /*0022*/ 	.short	0x0014
        /*0024*/ 	.byte	0x00, 0xf0, 0x11, 0x00


	//----- nvinfo : EIATTR_KPARAM_INFO
	.align		4
.L_39:
        /*0028*/ 	.byte	0x04, 0x17
        /*002a*/ 	.short	(.L_41 - .L_40)
.L_40:
        /*002c*/ 	.word	0x00000000
        /*0030*/ 	.short	0x0002
        /*0032*/ 	.short	0x0010
        /*0034*/ 	.byte	0x00, 0xf0, 0x11, 0x00


	//----- nvinfo : EIATTR_KPARAM_INFO
	.align		4
.L_41:
        /*0038*/ 	.byte	0x04, 0x17
        /*003a*/ 	.short	(.L_43 - .L_42)
.L_42:
        /*003c*/ 	.word	0x00000000
        /*0040*/ 	.short	0x0001
        /*0042*/ 	.short	0x0008
        /*0044*/ 	.byte	0x00, 0xf5, 0x21, 0x00


	//----- nvinfo : EIATTR_KPARAM_INFO
	.align		4
.L_43:
        /*0048*/ 	.byte	0x04, 0x17
        /*004a*/ 	.short	(.L_45 - .L_44)
.L_44:
        /*004c*/ 	.word	0x00000000
        /*0050*/ 	.short	0x0000
        /*0052*/ 	.short	0x0000
        /*0054*/ 	.byte	0x00, 0xf5, 0x21, 0x00


	//----- nvinfo : EIATTR_SPARSE_MMA_MASK
	.align		4
.L_45:
        /*0058*/ 	.byte	0x03, 0x50
        /*005a*/ 	.short	0x0000


	//----- nvinfo : EIATTR_MAXREG_COUNT
	.align		4
        /*005c*/ 	.byte	0x03, 0x1b
        /*005e*/ 	.short	0x00ff


	//----- nvinfo : EIATTR_MERCURY_ISA_VERSION
	.align		4
        /*0060*/ 	.byte	0x03, 0x5f
        /*0062*/ 	.short	0x0101


	//----- nvinfo : EIATTR_VRC_CTA_INIT_COUNT
	.align		4
        /*0064*/ 	.byte	0x02, 0x4a
	.zero		1
	.zero		1


	//----- nvinfo : EIATTR_EXIT_INSTR_OFFSETS
	.align		4
        /*0068*/ 	.byte	0x04, 0x1c
        /*006a*/ 	.short	(.L_47 - .L_46)


	//   ....[0]....
.L_46:
        /*006c*/ 	.word	0x00000120


	//   ....[1]....
        /*0070*/ 	.word	0x00001280


	//----- nvinfo : EIATTR_CBANK_PARAM_SIZE
	.align		4
.L_47:
        /*0074*/ 	.byte	0x03, 0x19
        /*0076*/ 	.short	0x001c


	//----- nvinfo : EIATTR_PARAM_CBANK
	.align		4
        /*0078*/ 	.byte	0x04, 0x0a
        /*007a*/ 	.short	(.L_49 - .L_48)
	.align		4
.L_48:
        /*007c*/ 	.word	index@(.nv.constant0.median_filter_2d)
        /*0080*/ 	.short	0x0380
        /*0082*/ 	.short	0x001c


	//----- nvinfo : EIATTR_SW_WAR
	.align		4
.L_49:
        /*0084*/ 	.byte	0x04, 0x36
        /*0086*/ 	.short	(.L_51 - .L_50)
.L_50:
        /*0088*/ 	.word	0x00000008
.L_51:


//--------------------- .nv.callgraph             --------------------------
	.section	.nv.callgraph,"",@"SHT_CUDA_CALLGRAPH"
	.align	4
	.sectionentsize	8
	.align		4
        /*0000*/ 	.word	0x00000000
	.align		4
        /*0004*/ 	.word	0xffffffff
	.align		4
        /*0008*/ 	.word	0x00000000
	.align		4
        /*000c*/ 	.word	0xfffffffe
	.align		4
        /*0010*/ 	.word	0x00000000
	.align		4
        /*0014*/ 	.word	0xfffffffd
	.align		4
        /*0018*/ 	.word	0x00000000
	.align		4
        /*001c*/ 	.word	0xfffffffc


//--------------------- .text.median_filter_2d_padded --------------------------
	.section	.text.median_filter_2d_padded,"ax",@progbits
	.align	128
        .global         median_filter_2d_padded
        .type           median_filter_2d_padded,@function
        .size           median_filter_2d_padded,(.L_x_42 - median_filter_2d_padded)
        .other          median_filter_2d_padded,@"STO_CUDA_ENTRY STV_DEFAULT"
median_filter_2d_padded:
.text.median_filter_2d_padded:
[----:B------:R-:W0:Y:S01]  /*0000*/  LDC R1, c[0x0][0x37c] ;  /* 0x0000df00ff017b82 */ /* 0x000e220000000800 */
[----:B------:R-:W1:Y:S07]  /*0010*/  S2R R3, SR_TID.X ;  /* 0x0000000000037919 */ /* 0x000e6e0000002100 */
[----:B------:R-:W1:Y:S01]  /*0020*/  S2UR UR4, SR_CTAID.X ;  /* 0x00000000000479c3 */ /* 0x000e620000002500 */
[----:B0-----:R-:W-:Y:S01]  /*0030*/  VIADD R1, R1, 0xfffffeb8 ;  /* 0xfffffeb801017836 */ /* 0x001fe20000000000 */
[----:B------:R-:W0:Y:S06]  /*0040*/  S2R R7, SR_TID.Y ;  /* 0x0000000000077919 */ /* 0x000e2c0000002200 */
[----:B------:R-:W1:Y:S08]  /*0050*/  LDC R26, c[0x0][0x360] ;  /* 0x0000d800ff1a7b82 */ /* 0x000e700000000800 */
[----:B------:R-:W0:Y:S08]  /*0060*/  S2UR UR5, SR_CTAID.Y ;  /* 0x00000000000579c3 */ /* 0x000e300000002600 */
[----:B------:R-:W0:Y:S08]  /*0070*/  LDC R0, c[0x0][0x364] ;  /* 0x0000d900ff007b82 */ /* 0x000e300000000800 */
[----:B------:R-:W2:Y:S01]  /*0080*/  LDC.64 R4, c[0x0][0x390] ;  /* 0x0000e400ff047b82 */ /* 0x000ea20000000a00 */
[----:B-1----:R-:W-:-:S02]  /*0090*/  IMAD R26, R26, UR4, R3 ;  /* 0x000000041a1a7c24 */ /* 0x002fc4000f8e0203 */
[----:B0-----:R-:W-:-:S03]  /*00a0*/  IMAD R3, R0, UR5, R7 ;  /* 0x0000000500037c24 */ /* 0x001fc6000f8e0207 */
[----:B--2---:R-:W-:-:S04]  /*00b0*/  ISETP.GE.AND P0, PT, R26, R5, PT ;  /* 0x000000051a00720c */ /* 0x004fc80003f06270 */
[----:B------:R-:W-:-:S13]  /*00c0*/  ISETP.GE.OR P0, PT, R3, R4, P0 ;  /* 0x000000040300720c */ /* 0x000fda0000706670 */
[----:B------:R-:W-:Y:S05]  /*00d0*/  @P0 EXIT ;  /* 0x000000000000094d */ /* 0x000fea0003800000 */
[----:B------:R-:W0:Y:S01]  /*00e0*/  LDC R27, c[0x0][0x398] ;  /* 0x0000e600ff1b7b82 */ /* 0x000e220000000800 */
[----:B------:R-:W1:Y:S01]  /*00f0*/  LDCU.64 UR6, c[0x0][0x358] ;  /* 0x00006b00ff0677ac */ /* 0x000e620008000a00 */
[C---:B0-----:R-:W-:Y:S02]  /*0100*/  ISETP.GE.AND P0, PT, R27.reuse, -0x1, PT ;  /* 0xffffffff1b00780c */ /* 0x041fe40003f06270 */
[----:B------:R-:W-:-:S11]  /*0110*/  LEA.HI R27, R27, R27, RZ, 0x1 ;  /* 0x0000001b1b1b7211 */ /* 0x000fd600078f08ff */
[----:B-1----:R-:W-:Y:S05]  /*0120*/  @!P0 BRA `(.L_x_0) ;  /* 0x0000001400288947 */ /* 0x002fea0003800000 */
[----:B------:R-:W0:Y:S01]  /*0130*/  LDCU UR4, c[0x0][0x39c] ;  /* 0x00007380ff0477ac */ /* 0x000e220008000800 */
[----:B------:R-:W-:Y:S01]  /*0140*/  SHF.R.S32.HI R27, RZ, 0x1, R27 ;  /* 0x00000001ff1b7819 */ /* 0x000fe2000001141b */
[----:B------:R-:W-:Y:S02]  /*0150*/  VIADD R18, R4, 0xffffffff ;  /* 0xffffffff04127836 */ /* 0x000fe40000000000 */
[----:B------:R-:W-:Y:S02]  /*0160*/  VIADD R25, R5, 0xffffffff ;  /* 0xffffffff05197836 */ /* 0x000fe40000000000 */
[----:B------:R-:W-:Y:S01]  /*0170*/  IMAD.MOV R23, RZ, RZ, -R27 ;  /* 0x000000ffff177224 */ /* 0x000fe200078e0a1b */
[----:B0-----:R-:W-:-:S09]  /*0180*/  UISETP.NE.AND UP0, UPT, UR4, 0x1, UPT ;  /* 0x000000010400788c */ /* 0x001fd2000bf05270 */
[----:B------:R-:W-:Y:S05]  /*0190*/  BRA.U !UP0, `(.L_x_1) ;  /* 0x0000000d08d87547 */ /* 0x000fea000b800000 */
[----:B------:R-:W-:Y:S01]  /*01a0*/  UISETP.NE.AND UP0, UPT, UR4, URZ, UPT ;  /* 0x000000ff0400728c */ /* 0x000fe2000bf05270 */
[----:B------:R-:W-:-:S08]  /*01b0*/  LEA R19, R5, 0xfffffffe, 0x1 ;  /* 0xfffffffe05137811 */ /* 0x000fd000078e08ff */
[----:B------:R-:W-:Y:S05]  /*01c0*/  BRA.U UP0, `(.L_x_2) ;  /* 0x0000000500cc7547 */ /* 0x000fea000b800000 */
[C---:B------:R-:W-:Y:S01]  /*01d0*/  IADD3 R9, PT, PT, -R27.reuse, 0x1, RZ ;  /* 0x000000011b097810 */ /* 0x040fe20007ffe1ff */
[C---:B------:R-:W-:Y:S01]  /*01e0*/  IMAD.IADD R0, R26.reuse, 0x1, -R27 ;  /* 0x000000011a007824 */ /* 0x040fe200078e0a1b */
[----:B------:R-:W-:Y:S01]  /*01f0*/  SHF.R.S32.HI R11, RZ, 0x1f, R23 ;  /* 0x0000001fff0b7819 */ /* 0x000fe20000011417 */
[----:B------:R-:W-:Y:S01]  /*0200*/  IMAD.MOV.U32 R6, RZ, RZ, RZ ;  /* 0x000000ffff067224 */ /* 0x000fe200078e00ff */
[C---:B------:R-:W-:Y:S01]  /*0210*/  IADD3 R8, PT, PT, -R27.reuse, 0x2, RZ ;  /* 0x000000021b087810 */ /* 0x040fe20007ffe1ff */
[----:B------:R-:W-:Y:S01]  /*0220*/  IMAD.IADD R2, R26, 0x1, R9 ;  /* 0x000000011a027824 */ /* 0x000fe200078e0209 */
[-C--:B------:R-:W-:Y:S01]  /*0230*/  ISETP.GE.AND P2, PT, R0, R5.reuse, PT ;  /* 0x000000050000720c */ /* 0x080fe20003f46270 */
[----:B------:R-:W-:Y:S01]  /*0240*/  IMAD.MOV.U32 R12, RZ, RZ, R23 ;  /* 0x000000ffff0c7224 */ /* 0x000fe200078e0017 */
[----:B------:R-:W-:Y:S01]  /*0250*/  IADD3 R10, PT, PT, -R27, 0x3, RZ ;  /* 0x000000031b0a7810 */ /* 0x000fe20007ffe1ff */
[C---:B------:R-:W-:Y:S01]  /*0260*/  VIADD R4, R2.reuse, 0x1 ;  /* 0x0000000102047836 */ /* 0x040fe20000000000 */
[----:B------:R-:W-:Y:S01]  /*0270*/  ISETP.GE.AND P0, PT, R2, R5, PT ;  /* 0x000000050200720c */ /* 0x000fe20003f06270 */
[----:B------:R-:W-:Y:S01]  /*0280*/  IMAD.MOV.U32 R14, RZ, RZ, RZ ;  /* 0x000000ffff0e7224 */ /* 0x000fe200078e00ff */
[----:B------:R-:W-:-:S02]  /*0290*/  ISETP.LT.OR P2, PT, R0, RZ, P2 ;  /* 0x000000ff0000720c */ /* 0x000fc40001741670 */
[----:B------:R-:W-:Y:S02]  /*02a0*/  ISETP.GE.AND P1, PT, R4, R5, PT ;  /* 0x000000050400720c */ /* 0x000fe40003f26270 */
[----:B------:R-:W-:Y:S02]  /*02b0*/  ISETP.LT.OR P0, PT, R2, RZ, P0 ;  /* 0x000000ff0200720c */ /* 0x000fe40000701670 */
[----:B------:R-:W-:Y:S02]  /*02c0*/  ISETP.LT.OR P1, PT, R4, RZ, P1 ;  /* 0x000000ff0400720c */ /* 0x000fe40000f21670 */
[----:B------:R-:W-:Y:S02]  /*02d0*/  IABS R4, R27 ;  /* 0x0000001b00047213 */ /* 0x000fe40000000000 */
[----:B------:R-:W-:-:S03]  /*02e0*/  IADD3 R2, P3, PT, R26, R23, RZ ;  /* 0x000000171a027210 */ /* 0x000fc60007f7e0ff */
[----:B------:R-:W-:Y:S01]  /*02f0*/  IMAD.IADD R13, R27, 0x1, R4 ;  /* 0x000000011b0d7824 */ /* 0x000fe200078e0204 */
[----:B------:R-:W-:-:S09]  /*0300*/  LEA.HI.X.SX32 R11, R26, R11, 0x1, P3 ;  /* 0x0000000b1a0b7211 */ /* 0x000fd200018f0eff */
.L_x_12:
[----:B---3--:R-:W0:Y:S01]  /*0310*/  LDCU.64 UR4, c[0x0][0x390] ;  /* 0x00007200ff0477ac */ /* 0x008e220008000a00 */
[----:B------:R-:W-:Y:S01]  /*0320*/  LOP3.LUT R16, R13, 0x3, RZ, 0xc0, !PT ;  /* 0x000000030d107812 */ /* 0x000fe200078ec0ff */
[----:B------:R-:W-:Y:S02]  /*0330*/  IMAD.IADD R15, R3, 0x1, R12 ;  /* 0x00000001030f7824 */ /* 0x000fe400078e020c */
[----:B------:R-:W-:Y:S01]  /*0340*/  IMAD.MOV.U32 R17, RZ, RZ, R23 ;  /* 0x000000ffff117224 */ /* 0x000fe200078e0017 */
[----:B------:R-:W-:Y:S02]  /*0350*/  ISETP.NE.AND P4, PT, R16, 0x3, PT ;  /* 0x000000031000780c */ /* 0x000fe40003f85270 */
[----:B0-----:R-:W-:-:S04]  /*0360*/  ISETP.GE.AND P3, PT, R15, UR4, PT ;  /* 0x000000040f007c0c */ /* 0x001fc8000bf66270 */
[C---:B------:R-:W-:Y:S01]  /*0370*/  ISETP.LT.OR P3, PT, R15.reuse, RZ, P3 ;  /* 0x000000ff0f00720c */ /* 0x040fe20001f61670 */
[----:B------:R-:W-:-:S06]  /*0380*/  IMAD R15, R15, UR5, RZ ;  /* 0x000000050f0f7c24 */ /* 0x000fcc000f8e02ff */
[----:B--2---:R-:W-:Y:S06]  /*0390*/  @!P4 BRA `(.L_x_3) ;  /* 0x00000000009cc947 */ /* 0x004fec0003800000 */
[----:B------:R-:W-:-:S13]  /*03a0*/  PLOP3.LUT P4, PT, P3, P2, PT, 0xf8, 0x8f ;  /* 0x00000000008f781c */ /* 0x000fda0001f85f70 */
[----:B------:R-:W0:Y:S01]  /*03b0*/  @!P4 LDC.64 R4, c[0x0][0x380] ;  /* 0x0000e000ff04cb82 */ /* 0x000e220000000a00 */
[----:B------:R-:W-:-:S04]  /*03c0*/  @!P4 IMAD.IADD R7, R0, 0x1, R15 ;  /* 0x000000010007c824 */ /* 0x000fc800078e020f */
[----:B0-----:R-:W-:-:S06]  /*03d0*/  @!P4 IMAD.WIDE R4, R7, 0x4, R4 ;  /* 0x000000040704c825 */ /* 0x001fcc00078e0204 */
[----:B------:R-:W2:Y:S01]  /*03e0*/  @!P4 LDG.E R4, desc[UR6][R4.64] ;  /* 0x000000060404c981 */ /* 0x000ea2000c1e1900 */
[C---:B------:R-:W-:Y:S01]  /*03f0*/  IMAD R7, R6.reuse, 0x4, R1 ;  /* 0x0000000406077824 */ /* 0x040fe200078e0201 */
[----:B------:R-:W-:Y:S01]  /*0400*/  MOV R17, R9 ;  /* 0x0000000900117202 */ /* 0x000fe20000000f00 */
[----:B------:R-:W-:-:S03]  /*0410*/  VIADD R14, R6, 0x1 ;  /* 0x00000001060e7836 */ /* 0x000fc60000000000 */
[----:B--2---:R0:W-:Y:S04]  /*0420*/  @!P4 STL [R7], R4 ;  /* 0x000000040700c387 */ /* 0x0041e80000100800 */
[----:B------:R0:W-:Y:S01]  /*0430*/  @P4 STL [R7], RZ ;  /* 0x000000ff07004387 */ /* 0x0001e20000100800 */
[----:B------:R-:W-:-:S13]  /*0440*/  ISETP.NE.AND P4, PT, R16, RZ, PT ;  /* 0x000000ff1000720c */ /* 0x000fda0003f85270 */
[----:B0-----:R-:W-:Y:S05]  /*0450*/  @!P4 BRA `(.L_x_3) ;  /* 0x00000000006cc947 */ /* 0x001fea0003800000 */
[----:B------:R-:W0:Y:S01]  /*0460*/  LDCU.64 UR4, c[0x0][0x380] ;  /* 0x00007000ff0477ac */ /* 0x000e220008000a00 */
[C---:B------:R-:W-:Y:S01]  /*0470*/  IADD3 R5, P4, PT, R15.reuse, R2, RZ ;  /* 0x000000020f057210 */ /* 0x040fe20007f9e0ff */
[----:B------:R-:W-:Y:S03]  /*0480*/  BSSY.RECONVERGENT B0, `(.L_x_4) ;  /* 0x000000a000007945 */ /* 0x000fe60003800200 */
[----:B------:R-:W-:Y:S02]  /*0490*/  LEA.HI.X.SX32 R14, R15, R11, 0x1, P4 ;  /* 0x0000000b0f0e7211 */ /* 0x000fe400020f0eff */
[----:B------:R-:W-:Y:S02]  /*04a0*/  PLOP3.LUT P4, PT, P3, P0, PT, 0xf8, 0x8f ;  /* 0x00000000008f781c */ /* 0x000fe40001f81f70 */
[----:B0-----:R-:W-:-:S04]  /*04b0*/  LEA R4, P5, R5, UR4, 0x2 ;  /* 0x0000000405047c11 */ /* 0x001fc8000f8a10ff */
[----:B------:R-:W-:-:S07]  /*04c0*/  LEA.HI.X R5, R5, UR5, R14, 0x2, P5 ;  /* 0x0000000505057c11 */ /* 0x000fce000a8f140e */
[----:B------:R-:W-:Y:S05]  /*04d0*/  @P4 BRA `(.L_x_5) ;  /* 0x00000000000c4947 */ /* 0x000fea0003800000 */
[----:B------:R-:W2:Y:S04]  /*04e0*/  LDG.E R14, desc[UR6][R4.64+0x4] ;  /* 0x00000406040e7981 */ /* 0x000ea8000c1e1900 */
[----:B--2---:R0:W-:Y:S01]  /*04f0*/  STL [R7+0x4], R14 ;  /* 0x0000040e07007387 */ /* 0x0041e20000100800 */
[----:B------:R-:W-:Y:S05]  /*0500*/  BRA `(.L_x_6) ;  /* 0x0000000000047947 */ /* 0x000fea0003800000 */
.L_x_5:
[----:B------:R1:W-:Y:S02]  /*0510*/  STL [R7+0x4], RZ ;  /* 0x000004ff07007387 */ /* 0x0003e40000100800 */
.L_x_6:
[----:B------:R-:W-:Y:S05]  /*0520*/  BSYNC.RECONVERGENT B0 ;  /* 0x0000000000007941 */ /* 0x000fea0003800200 */
.L_x_4:
[----:B------:R-:W-:Y:S01]  /*0530*/  ISETP.NE.AND P4, PT, R16, 0x1, PT ;  /* 0x000000011000780c */ /* 0x000fe20003f85270 */
[----:B0-----:R-:W-:Y:S02]  /*0540*/  VIADD R14, R6, 0x2 ;  /* 0x00000002060e7836 */ /* 0x001fe40000000000 */
[----:B------:R-:W-:-:S10]  /*0550*/  IMAD.MOV.U32 R17, RZ, RZ, R8 ;  /* 0x000000ffff117224 */ /* 0x000fd400078e0008 */
[----:B------:R-:W-:Y:S05]  /*0560*/  @!P4 BRA `(.L_x_3) ;  /* 0x000000000028c947 */ /* 0x000fea0003800000 */
[----:B------:R-:W-:Y:S01]  /*0570*/  PLOP3.LUT P4, PT, P3, P1, PT, 0xf8, 0x8f ;  /* 0x00000000008f781c */ /* 0x000fe20001f83f70 */
[----:B------:R-:W-:-:S12]  /*0580*/  BSSY.RECONVERGENT B0, `(.L_x_7) ;  /* 0x0000006000007945 */ /* 0x000fd80003800200 */
[----:B------:R-:W-:Y:S05]  /*0590*/  @P4 BRA `(.L_x_8) ;  /* 0x00000000000c4947 */ /* 0x000fea0003800000 */
[----:B------:R-:W2:Y:S04]  /*05a0*/  LDG.E R4, desc[UR6][R4.64+0x8] ;  /* 0x0000080604047981 */ /* 0x000ea8000c1e1900 */
[----:B--2---:R2:W-:Y:S01]  /*05b0*/  STL [R7+0x8], R4 ;  /* 0x0000080407007387 */ /* 0x0045e20000100800 */
[----:B------:R-:W-:Y:S05]  /*05c0*/  BRA `(.L_x_9) ;  /* 0x0000000000047947 */ /* 0x000fea0003800000 */
.L_x_8:
[----:B------:R0:W-:Y:S02]  /*05d0*/  STL [R7+0x8], RZ ;  /* 0x000008ff07007387 */ /* 0x0001e40000100800 */
.L_x_9:
[----:B------:R-:W-:Y:S05]  /*05e0*/  BSYNC.RECONVERGENT B0 ;  /* 0x0000000000007941 */ /* 0x000fea0003800200 */
.L_x_7:
[----:B------:R-:W-:Y:S02]  /*05f0*/  VIADD R14, R6, 0x3 ;  /* 0x00000003060e7836 */ /* 0x000fe40000000000 */
[----:B------:R-:W-:-:S07]  /*0600*/  IMAD.MOV.U32 R17, RZ, RZ, R10 ;  /* 0x000000ffff117224 */ /* 0x000fce00078e000a */
.L_x_3:
[----:B--2---:R-:W2:Y:S01]  /*0610*/  LDC.64 R4, c[0x0][0x380] ;  /* 0x0000e000ff047b82 */ /* 0x004ea20000000a00 */
[----:B------:R-:W-:Y:S01]  /*0620*/  ISETP.GE.U32.AND P4, PT, R13, 0x3, PT ;  /* 0x000000030d00780c */ /* 0x000fe20003f86070 */
[----:B------:R-:W3:Y:S01]  /*0630*/  LDCU UR4, c[0x0][0x394] ;  /* 0x00007280ff0477ac */ /* 0x000ee20008000800 */
[----:B01----:R-:W-:-:S04]  /*0640*/  IABS R7, R27 ;  /* 0x0000001b00077213 */ /* 0x003fc80000000000 */
[----:B------:R-:W-:-:S07]  /*0650*/  ISETP.NE.AND P6, PT, R12, R7, PT ;  /* 0x000000070c00720c */ /* 0x000fce0003fc5270 */
[----:B------:R-:W-:Y:S06]  /*0660*/  @!P4 BRA `(.L_x_10) ;  /* 0x000000000094c947 */ /* 0x000fec0003800000 */
.L_x_11:
[----:B------:R-:W-:-:S04]  /*0670*/  IMAD.IADD R20, R26, 0x1, R17 ;  /* 0x000000011a147824 */ /* 0x000fc800078e0211 */
[C---:B------:R-:W-:Y:S02]  /*0680*/  VIADD R6, R20.reuse, 0x1 ;  /* 0x0000000114067836 */ /* 0x040fe40000000000 */
[----:B------:R-:W-:-:S03]  /*0690*/  VIADD R7, R20, 0x2 ;  /* 0x0000000214077836 */ /* 0x000fc60000000000 */
[C---:B---3--:R-:W-:Y:S02]  /*06a0*/  ISETP.GE.AND P5, PT, R6.reuse, UR4, PT ;  /* 0x0000000406007c0c */ /* 0x048fe4000bfa6270 */
[C---:B------:R-:W-:Y:S02]  /*06b0*/  ISETP.GE.AND P4, PT, R7.reuse, UR4, PT ;  /* 0x0000000407007c0c */ /* 0x040fe4000bf86270 */
[----:B------:R-:W-:Y:S02]  /*06c0*/  ISETP.LT.OR P5, PT, R6, RZ, P5 ;  /* 0x000000ff0600720c */ /* 0x000fe40002fa1670 */
[----:B------:R-:W-:Y:S01]  /*06d0*/  ISETP.LT.OR P4, PT, R7, RZ, P4 ;  /* 0x000000ff0700720c */ /* 0x000fe20002781670 */
[----:B------:R-:W-:Y:S01]  /*06e0*/  IMAD.IADD R7, R15, 0x1, R20 ;  /* 0x000000010f077824 */ /* 0x000fe200078e0214 */
[----:B------:R-:W-:Y:S02]  /*06f0*/  PLOP3.LUT P5, PT, P3, P5, PT, 0xf8, 0x8f ;  /* 0x00000000008f781c */ /* 0x000fe40001fabf70 */
[----:B------:R-:W-:Y:S01]  /*0700*/  PLOP3.LUT P4, PT, P3, P4, PT, 0xf8, 0x8f ;  /* 0x00000000008f781c */ /* 0x000fe20001f89f70 */
[----:B--2---:R-:W-:-:S10]  /*0710*/  IMAD.WIDE R6, R7, 0x4, R4 ;  /* 0x0000000407067825 */ /* 0x004fd400078e0204 */
[----:B------:R-:W2:Y:S04]  /*0720*/  @!P5 LDG.E R19, desc[UR6][R6.64+0x4] ;  /* 0x000004060613d981 */ /* 0x000ea8000c1e1900 */
[----:B------:R-:W3:Y:S01]  /*0730*/  @!P4 LDG.E R21, desc[UR6][R6.64+0x8] ;  /* 0x000008060615c981 */ /* 0x000ee2000c1e1900 */
[----:B------:R-:W-:Y:S02]  /*0740*/  IMAD R16, R14, 0x4, R1 ;  /* 0x000000040e107824 */ /* 0x000fe400078e0201 */
[----:B------:R-:W-:-:S03]  /*0750*/  VIADD R18, R20, 0x3 ;  /* 0x0000000314127836 */ /* 0x000fc60000000000 */
[----:B--2---:R0:W-:Y:S04]  /*0760*/  @!P5 STL [R16+0x4], R19 ;  /* 0x000004131000d387 */ /* 0x0041e80000100800 */
[----:B------:R-:W-:Y:S01]  /*0770*/  @P5 STL [R16+0x4], RZ ;  /* 0x000004ff10005387 */ /* 0x000fe20000100800 */
[----:B------:R-:W-:-:S03]  /*0780*/  ISETP.GE.AND P5, PT, R20, UR4, PT ;  /* 0x0000000414007c0c */ /* 0x000fc6000bfa6270 */
[----:B---3--:R1:W-:Y:S01]  /*0790*/  @!P4 STL [R16+0x8], R21 ;  /* 0x000008151000c387 */ /* 0x0083e20000100800 */
[----:B------:R-:W-:-:S03]  /*07a0*/  ISETP.LT.OR P5, PT, R20, RZ, P5 ;  /* 0x000000ff1400720c */ /* 0x000fc60002fa1670 */
[----:B------:R4:W-:Y:S01]  /*07b0*/  @P4 STL [R16+0x8], RZ ;  /* 0x000008ff10004387 */ /* 0x0009e20000100800 */
[C---:B------:R-:W-:Y:S02]  /*07c0*/  ISETP.GE.AND P4, PT, R18.reuse, UR4, PT ;  /* 0x0000000412007c0c */ /* 0x040fe4000bf86270 */
[----:B------:R-:W-:Y:S02]  /*07d0*/  PLOP3.LUT P5, PT, P3, P5, PT, 0xf8, 0x8f ;  /* 0x00000000008f781c */ /* 0x000fe40001fabf70 */
[----:B------:R-:W-:-:S04]  /*07e0*/  ISETP.LT.OR P4, PT, R18, RZ, P4 ;  /* 0x000000ff1200720c */ /* 0x000fc80002781670 */
[----:B------:R-:W-:-:S07]  /*07f0*/  PLOP3.LUT P4, PT, P3, P4, PT, 0xf8, 0x8f ;  /* 0x00000000008f781c */ /* 0x000fce0001f89f70 */
[----:B0-----:R-:W2:Y:S06]  /*0800*/  @!P5 LDG.E R19, desc[UR6][R6.64] ;  /* 0x000000060613d981 */ /* 0x001eac000c1e1900 */
[----:B------:R-:W3:Y:S01]  /*0810*/  @!P4 LDG.E R25, desc[UR6][R6.64+0xc] ;  /* 0x00000c060619c981 */ /* 0x000ee2000c1e1900 */
[C---:B------:R-:W-:Y:S01]  /*0820*/  VIADD R18, R17.reuse, 0x3 ;  /* 0x0000000311127836 */ /* 0x040fe20000000000 */
[----:B-1----:R-:W-:Y:S01]  /*0830*/  IABS R21, R27 ;  /* 0x0000001b00157213 */ /* 0x002fe20000000000 */
[----:B------:R-:W-:Y:S02]  /*0840*/  VIADD R17, R17, 0x4 ;  /* 0x0000000411117836 */ /* 0x000fe40000000000 */
[----:B------:R-:W-:Y:S01]  /*0850*/  VIADD R14, R14, 0x4 ;  /* 0x000000040e0e7836 */ /* 0x000fe20000000000 */
[----:B--2---:R4:W-:Y:S04]  /*0860*/  @!P5 STL [R16], R19 ;  /* 0x000000131000d387 */ /* 0x0049e80000100800 */
[----:B------:R4:W-:Y:S04]  /*0870*/  @P5 STL [R16], RZ ;  /* 0x000000ff10005387 */ /* 0x0009e80000100800 */
[----:B---3--:R4:W-:Y:S04]  /*0880*/  @!P4 STL [R16+0xc], R25 ;  /* 0x00000c191000c387 */ /* 0x0089e80000100800 */
[----:B------:R4:W-:Y:S01]  /*0890*/  @P4 STL [R16+0xc], RZ ;  /* 0x00000cff10004387 */ /* 0x0009e20000100800 */
[----:B------:R-:W-:-:S13]  /*08a0*/  ISETP.NE.AND P4, PT, R18, R21, PT ;  /* 0x000000151200720c */ /* 0x000fda0003f85270 */
[----:B----4-:R-:W-:Y:S05]  /*08b0*/  @P4 BRA `(.L_x_11) ;  /* 0xfffffffc006c4947 */ /* 0x010fea000383ffff */
.L_x_10:
[----:B------:R-:W-:Y:S05]  /*08c0*/  @!P6 BRA `(.L_x_0) ;  /* 0x0000000c0040e947 */ /* 0x000fea0003800000 */
[----:B------:R-:W-:Y:S01]  /*08d0*/  VIADD R12, R12, 0x1 ;  /* 0x000000010c0c7836 */ /* 0x000fe20000000000 */
[----:B------:R-:W-:Y:S01]  /*08e0*/  MOV R6, R14 ;  /* 0x0000000e00067202 */ /* 0x000fe20000000f00 */
[----:B------:R-:W-:Y:S06]  /*08f0*/  BRA `(.L_x_12) ;  /* 0xfffffff800847947 */ /* 0x000fec000383ffff */
.L_x_2:
[C---:B------:R-:W-:Y:S01]  /*0900*/  IADD3 R17, PT, PT, -R27.reuse, 0x1, RZ ;  /* 0x000000011b117810 */ /* 0x040fe20007ffe1ff */
[C---:B------:R-:W-:Y:S01]  /*0910*/  IMAD.IADD R4, R26.reuse, 0x1, -R27 ;  /* 0x000000011a047824 */ /* 0x040fe200078e0a1b */
[C---:B------:R-:W-:Y:S01]  /*0920*/  IADD3 R15, PT, PT, -R27.reuse, 0x2, RZ ;  /* 0x000000021b0f7810 */ /* 0x040fe20007ffe1ff */
[----:B------:R-:W-:Y:S01]  /*0930*/  IMAD.MOV.U32 R20, RZ, RZ, RZ ;  /* 0x000000ffff147224 */ /* 0x000fe200078e00ff */
[----:B------:R-:W-:Y:S01]  /*0940*/  IADD3 R7, PT, PT, -R27, 0x3, RZ ;  /* 0x000000031b077810 */ /* 0x000fe20007ffe1ff */
[----:B------:R-:W-:Y:S01]  /*0950*/  IMAD.IADD R6, R26, 0x1, R17 ;  /* 0x000000011a067824 */ /* 0x000fe200078e0211 */
[CC--:B------:R-:W-:Y:S01]  /*0960*/  ISETP.GE.AND P1, PT, R4.reuse, R5.reuse, PT ;  /* 0x000000050400720c */ /* 0x0c0fe20003f26270 */
[----:B------:R-:W-:Y:S01]  /*0970*/  IMAD.MOV.U32 R16, RZ, RZ, R23 ;  /* 0x000000ffff107224 */ /* 0x000fe200078e0017 */
[----:B------:R-:W-:Y:S01]  /*0980*/  ISETP.GE.AND P0, PT, R4, RZ, PT ;  /* 0x000000ff0400720c */ /* 0x000fe20003f06270 */
[C---:B------:R-:W-:Y:S01]  /*0990*/  VIADD R8, R6.reuse, 0x1 ;  /* 0x0000000106087836 */ /* 0x040fe20000000000 */
[C---:B------:R-:W-:Y:S01]  /*09a0*/  ISETP.GE.AND P2, PT, R6.reuse, RZ, PT ;  /* 0x000000ff0600720c */ /* 0x040fe20003f46270 */
[--C-:B------:R-:W-:Y:S01]  /*09b0*/  IMAD.IADD R0, R19, 0x1, -R6.reuse ;  /* 0x0000000113007824 */ /* 0x100fe200078e0a06 */
[-C--:B------:R-:W-:Y:S01]  /*09c0*/  ISETP.GE.AND P3, PT, R6, R5.reuse, PT ;  /* 0x000000050600720c */ /* 0x080fe20003f66270 */
[----:B------:R-:W-:Y:S01]  /*09d0*/  IMAD.MOV R2, RZ, RZ, -R6 ;  /* 0x000000ffff027224 */ /* 0x000fe200078e0a06 */
[C---:B------:R-:W-:Y:S01]  /*09e0*/  ISETP.GE.AND P5, PT, R8.reuse, R5, PT ;  /* 0x000000050800720c */ /* 0x040fe20003fa6270 */
[----:B------:R-:W-:Y:S01]  /*09f0*/  IMAD.MOV R5, RZ, RZ, -R4 ;  /* 0x000000ffff057224 */ /* 0x000fe200078e0a04 */
[----:B------:R-:W-:Y:S01]  /*0a00*/  ISETP.GE.AND P4, PT, R8, RZ, PT ;  /* 0x000000ff0800720c */ /* 0x000fe20003f86270 */
[----:B------:R-:W-:-:S02]  /*0a10*/  IMAD.MOV.U32 R14, RZ, RZ, RZ ;  /* 0x000000ffff0e7224 */ /* 0x000fc400078e00ff */
[C---:B------:R-:W-:Y:S02]  /*0a20*/  @P1 IMAD.IADD R4, R19.reuse, 0x1, -R4 ;  /* 0x0000000113041824 */ /* 0x040fe400078e0a04 */
[----:B------:R-:W-:Y:S02]  /*0a30*/  @!P0 IMAD.MOV.U32 R4, RZ, RZ, R5 ;  /* 0x000000ffff048224 */ /* 0x000fe400078e0005 */
[----:B------:R-:W-:Y:S02]  /*0a40*/  @P2 SEL R2, R6, R0, !P3 ;  /* 0x0000000006022207 */ /* 0x000fe40005800000 */
[----:B------:R-:W-:Y:S02]  /*0a50*/  IABS R0, R27 ;  /* 0x0000001b00007213 */ /* 0x000fe40000000000 */
[----:B------:R-:W-:Y:S01]  /*0a60*/  @P5 IMAD.IADD R8, R19, 0x1, -R8 ;  /* 0x0000000113085824 */ /* 0x000fe200078e0a08 */
[C---:B------:R-:W-:Y:S02]  /*0a70*/  VIMNMX.RELU R4, PT, PT, R25.reuse, R4, PT ;  /* 0x0000000419047248 */ /* 0x040fe40003fe1100 */
[----:B------:R-:W-:Y:S01]  /*0a80*/  @!P4 LOP3.LUT R8, RZ, R6, RZ, 0x33, !PT ;  /* 0x00000006ff08c212 */ /* 0x000fe200078e33ff */
[----:B------:R-:W-:Y:S01]  /*0a90*/  IMAD.MOV.U32 R6, RZ, RZ, R0 ;  /* 0x000000ffff067224 */ /* 0x000fe200078e0000 */
[----:B------:R-:W-:-:S02]  /*0aa0*/  VIMNMX.RELU R2, PT, PT, R25, R2, PT ;  /* 0x0000000219027248 */ /* 0x000fc40003fe1100 */
[----:B------:R-:W-:Y:S01]  /*0ab0*/  VIMNMX.RELU R0, PT, PT, R25, R8, PT ;  /* 0x0000000819007248 */ /* 0x000fe20003fe1100 */
[----:B------:R-:W-:-:S07]  /*0ac0*/  IMAD.IADD R6, R27, 0x1, R6 ;  /* 0x000000011b067824 */ /* 0x000fce00078e0206 */
.L_x_16:
[----:B0-----:R-:W0:Y:S01]  /*0ad0*/  LDC R9, c[0x0][0x390] ;  /* 0x0000e400ff097b82 */ /* 0x001e220000000800 */
[----:B------:R-:W-:Y:S02]  /*0ae0*/  LOP3.LUT R22, R6, 0x3, RZ, 0xc0, !PT ;  /* 0x0000000306167812 */ /* 0x000fe400078ec0ff */
[----:B---3--:R-:W-:Y:S02]  /*0af0*/  IADD3 R12, PT, PT, R3, R16, RZ ;  /* 0x00000010030c7210 */ /* 0x008fe40007ffe0ff */
[----:B------:R-:W-:Y:S02]  /*0b00*/  ISETP.NE.AND P2, PT, R22, 0x3, PT ;  /* 0x000000031600780c */ /* 0x000fe40003f45270 */
[----:B------:R-:W-:Y:S02]  /*0b10*/  IABS R11, R27 ;  /* 0x0000001b000b7213 */ /* 0x000fe40000000000 */
[----:B------:R-:W-:Y:S02]  /*0b20*/  ISETP.GE.U32.AND P3, PT, R6, 0x3, PT ;  /* 0x000000030600780c */ /* 0x000fe40003f66070 */
[----:B------:R-:W-:Y:S01]  /*0b30*/  ISETP.NE.AND P0, PT, R16, R11, PT ;  /* 0x0000000b1000720c */ /* 0x000fe20003f05270 */
[----:B0-----:R-:W-:Y:S01]  /*0b40*/  IMAD R5, R9, 0x2, -R12 ;  /* 0x0000000209057824 */ /* 0x001fe200078e0a0c */
[----:B------:R-:W-:-:S03]  /*0b50*/  ISETP.GE.AND P1, PT, R12, R9, PT ;  /* 0x000000090c00720c */ /* 0x000fc60003f26270 */
[----:B------:R-:W-:Y:S02]  /*0b60*/  VIADD R13, R5, 0xfffffffe ;  /* 0xfffffffe050d7836 */ /* 0x000fe40000000000 */
[----:B------:R-:W-:-:S03]  /*0b70*/  IMAD.MOV.U32 R5, RZ, RZ, R23 ;  /* 0x000000ffff057224 */ /* 0x000fc600078e0017 */
[----:B------:R-:W-:Y:S01]  /*0b80*/  SEL R13, R12, R13, !P1 ;  /* 0x0000000d0c0d7207 */ /* 0x000fe20004800000 */
[----:B-1----:R-:W-:Y:S06]  /*0b90*/  @!P2 BRA `(.L_x_13) ;  /* 0x000000000070a947 */ /* 0x002fec0003800000 */
[----:B------:R-:W0:Y:S01]  /*0ba0*/  LDC.64 R8, c[0x0][0x380] ;  /* 0x0000e000ff087b82 */ /* 0x000e220000000a00 */
[----:B------:R-:W1:Y:S01]  /*0bb0*/  LDCU UR4, c[0x0][0x394] ;  /* 0x00007280ff0477ac */ /* 0x000e620008000800 */
[----:B------:R-:W-:Y:S01]  /*0bc0*/  IMAD.MOV R10, RZ, RZ, -R12 ;  /* 0x000000ffff0a7224 */ /* 0x000fe200078e0a0c */
[----:B------:R-:W-:-:S04]  /*0bd0*/  ISETP.GE.AND P1, PT, R12, RZ, PT ;  /* 0x000000ff0c00720c */ /* 0x000fc80003f26270 */
[----:B------:R-:W-:-:S04]  /*0be0*/  SEL R29, R10, R13, !P1 ;  /* 0x0000000d0a1d7207 */ /* 0x000fc80004800000 */
[----:B------:R-:W-:-:S05]  /*0bf0*/  VIMNMX.RELU R29, PT, PT, R18, R29, PT ;  /* 0x0000001d121d7248 */ /* 0x000fca0003fe1100 */
[----:B-1----:R-:W-:-:S04]  /*0c00*/  IMAD R11, R29, UR4, R4 ;  /* 0x000000041d0b7c24 */ /* 0x002fc8000f8e0204 */
[----:B0-----:R-:W-:-:S06]  /*0c10*/  IMAD.WIDE R10, R11, 0x4, R8 ;  /* 0x000000040b0a7825 */ /* 0x001fcc00078e0208 */
[----:B------:R-:W2:Y:S01]  /*0c20*/  LDG.E R10, desc[UR6][R10.64] ;  /* 0x000000060a0a7981 */ /* 0x000ea2000c1e1900 */
[----:B------:R-:W-:Y:S01]  /*0c30*/  IMAD R21, R20, 0x4, R1 ;  /* 0x0000000414157824 */ /* 0x000fe200078e0201 */
[----:B------:R-:W-:Y:S01]  /*0c40*/  ISETP.NE.AND P1, PT, R22, RZ, PT ;  /* 0x000000ff1600720c */ /* 0x000fe20003f25270 */
[----:B------:R-:W-:Y:S02]  /*0c50*/  VIADD R14, R20, 0x1 ;  /* 0x00000001140e7836 */ /* 0x000fe40000000000 */
[----:B------:R-:W-:Y:S01]  /*0c60*/  IMAD.MOV.U32 R5, RZ, RZ, R17 ;  /* 0x000000ffff057224 */ /* 0x000fe200078e0011 */
[----:B--2---:R0:W-:Y:S09]  /*0c70*/  STL [R21], R10 ;  /* 0x0000000a15007387 */ /* 0x0041f20000100800 */
[----:B------:R-:W-:Y:S05]  /*0c80*/  @!P1 BRA `(.L_x_13) ;  /* 0x0000000000349947 */ /* 0x000fea0003800000 */
[----:B------:R-:W-:Y:S01]  /*0c90*/  ISETP.NE.AND P1, PT, R22, 0x1, PT ;  /* 0x000000011600780c */ /* 0x000fe20003f25270 */
[----:B------:R-:W-:-:S04]  /*0ca0*/  IMAD R11, R29, UR4, R2 ;  /* 0x000000041d0b7c24 */ /* 0x000fc8000f8e0202 */
[----:B0-----:R-:W-:-:S06]  /*0cb0*/  IMAD.WIDE R10, R11, 0x4, R8 ;  /* 0x000000040b0a7825 */ /* 0x001fcc00078e0208 */
[----:B------:R-:W2:Y:S02]  /*0cc0*/  LDG.E R10, desc[UR6][R10.64] ;  /* 0x000000060a0a7981 */ /* 0x000ea4000c1e1900 */
[----:B------:R-:W-:-:S04]  /*0cd0*/  @P1 IMAD R29, R29, UR4, R0 ;  /* 0x000000041d1d1c24 */ /* 0x000fc8000f8e0200 */
[----:B------:R-:W-:-:S06]  /*0ce0*/  @P1 IMAD.WIDE R8, R29, 0x4, R8 ;  /* 0x000000041d081825 */ /* 0x000fcc00078e0208 */
[----:B------:R-:W3:Y:S01]  /*0cf0*/  @P1 LDG.E R8, desc[UR6][R8.64] ;  /* 0x0000000608081981 */ /* 0x000ee2000c1e1900 */
[C---:B------:R-:W-:Y:S02]  /*0d00*/  VIADD R14, R20.reuse, 0x2 ;  /* 0x00000002140e7836 */ /* 0x040fe40000000000 */
[----:B------:R-:W-:Y:S02]  /*0d10*/  IMAD.MOV.U32 R5, RZ, RZ, R15 ;  /* 0x000000ffff057224 */ /* 0x000fe400078e000f */
[----:B------:R-:W-:Y:S02]  /*0d20*/  @P1 VIADD R14, R20, 0x3 ;  /* 0x00000003140e1836 */ /* 0x000fe40000000000 */
[----:B------:R-:W-:Y:S01]  /*0d30*/  @P1 IMAD.MOV.U32 R5, RZ, RZ, R7 ;  /* 0x000000ffff051224 */ /* 0x000fe200078e0007 */
[----:B--2---:R1:W-:Y:S04]  /*0d40*/  STL [R21+0x4], R10 ;  /* 0x0000040a15007387 */ /* 0x0043e80000100800 */
[----:B---3--:R1:W-:Y:S02]  /*0d50*/  @P1 STL [R21+0x8], R8 ;  /* 0x0000080815001387 */ /* 0x0083e40000100800 */
.L_x_13:
[----:B------:R-:W-:Y:S05]  /*0d60*/  @!P3 BRA `(.L_x_14) ;  /* 0x0000000000d4b947 */ /* 0x000fea0003800000 */
[----:B------:R-:W-:Y:S01]  /*0d70*/  ISETP.GE.AND P1, PT, R12, RZ, PT ;  /* 0x000000ff0c00720c */ /* 0x000fe20003f26270 */
[----:B------:R-:W2:-:S12]  /*0d80*/  LDCU UR4, c[0x0][0x394] ;  /* 0x00007280ff0477ac */ /* 0x000e980008000800 */
[----:B------:R-:W-:-:S05]  /*0d90*/  @!P1 IMAD.MOV R13, RZ, RZ, -R12 ;  /* 0x000000ffff0d9224 */ /* 0x000fca00078e0a0c */
[----:B------:R-:W-:-:S07]  /*0da0*/  VIMNMX.RELU R20, PT, PT, R18, R13, PT ;  /* 0x0000000d12147248 */ /* 0x000fce0003fe1100 */
.L_x_15:
[----:B------:R-:W-:Y:S01]  /*0db0*/  IMAD.IADD R22, R26, 0x1, R5 ;  /* 0x000000011a167824 */ /* 0x000fe200078e0205 */
[----:B-1-3--:R-:W1:Y:S03]  /*0dc0*/  LDC.64 R8, c[0x0][0x380] ;  /* 0x0000e000ff087b82 */ /* 0x00ae660000000a00 */
[----:B0-----:R-:W-:Y:S01]  /*0dd0*/  IMAD.MOV R10, RZ, RZ, -R22 ;  /* 0x000000ffff0a7224 */ /* 0x001fe200078e0a16 */
[C---:B------:R-:W-:Y:S02]  /*0de0*/  ISETP.GE.AND P1, PT, R22.reuse, RZ, PT ;  /* 0x000000ff1600720c */ /* 0x040fe40003f26270 */
[C---:B--2---:R-:W-:Y:S02]  /*0df0*/  ISETP.GE.AND P2, PT, R22.reuse, UR4, PT ;  /* 0x0000000416007c0c */ /* 0x044fe4000bf46270 */
[----:B------:R-:W-:-:S09]  /*0e00*/  IADD3 R11, PT, PT, -R22, R19, RZ ;  /* 0x00000013160b7210 */ /* 0x000fd20007ffe1ff */
[----:B------:R-:W-:-:S04]  /*0e10*/  @P1 SEL R10, R22, R11, !P2 ;  /* 0x0000000b160a1207 */ /* 0x000fc80005000000 */
[----:B------:R-:W-:-:S05]  /*0e20*/  VIMNMX.RELU R11, PT, PT, R25, R10, PT ;  /* 0x0000000a190b7248 */ /* 0x000fca0003fe1100 */
[----:B------:R-:W-:-:S04]  /*0e30*/  IMAD R11, R20, UR4, R11 ;  /* 0x00000004140b7c24 */ /* 0x000fc8000f8e020b */
[----:B-1----:R-:W-:-:S06]  /*0e40*/  IMAD.WIDE R10, R11, 0x4, R8 ;  /* 0x000000040b0a7825 */ /* 0x002fcc00078e0208 */
[----:B------:R0:W2:Y:S01]  /*0e50*/  LDG.E R10, desc[UR6][R10.64] ;  /* 0x000000060a0a7981 */ /* 0x0000a2000c1e1900 */
[----:B------:R-:W-:Y:S02]  /*0e60*/  VIADD R12, R22, 0x1 ;  /* 0x00000001160c7836 */ /* 0x000fe40000000000 */
[----:B------:R-:W-:-:S03]  /*0e70*/  IMAD R21, R14, 0x4, R1 ;  /* 0x000000040e157824 */ /* 0x000fc600078e0201 */
[C---:B------:R-:W-:Y:S02]  /*0e80*/  ISETP.GE.AND P2, PT, R12.reuse, UR4, PT ;  /* 0x000000040c007c0c */ /* 0x040fe4000bf46270 */
[----:B------:R-:W-:Y:S01]  /*0e90*/  ISETP.GE.AND P1, PT, R12, RZ, PT ;  /* 0x000000ff0c00720c */ /* 0x000fe20003f26270 */
[C---:B------:R-:W-:Y:S02]  /*0ea0*/  VIADD R24, R22.reuse, 0x2 ;  /* 0x0000000216187836 */ /* 0x040fe40000000000 */
[----:B------:R-:W-:-:S05]  /*0eb0*/  VIADD R28, R22, 0x3 ;  /* 0x00000003161c7836 */ /* 0x000fca0000000000 */
[----:B------:R-:W-:-:S03]  /*0ec0*/  ISETP.GE.AND P4, PT, R28, UR4, PT ;  /* 0x000000041c007c0c */ /* 0x000fc6000bf86270 */
[----:B------:R-:W-:Y:S01]  /*0ed0*/  @P2 IMAD.IADD R12, R19, 0x1, -R12 ;  /* 0x00000001130c2824 */ /* 0x000fe200078e0a0c */
[C---:B------:R-:W-:Y:S02]  /*0ee0*/  ISETP.GE.AND P2, PT, R24.reuse, UR4, PT ;  /* 0x0000000418007c0c */ /* 0x040fe4000bf46270 */
[----:B------:R-:W-:Y:S02]  /*0ef0*/  @!P1 LOP3.LUT R12, RZ, R22, RZ, 0x33, !PT ;  /* 0x00000016ff0c9212 */ /* 0x000fe400078e33ff */
[----:B------:R-:W-:Y:S02]  /*0f00*/  ISETP.GE.AND P1, PT, R24, RZ, PT ;  /* 0x000000ff1800720c */ /* 0x000fe40003f26270 */
[----:B------:R-:W-:Y:S02]  /*0f10*/  ISETP.GE.AND P3, PT, R28, RZ, PT ;  /* 0x000000ff1c00720c */ /* 0x000fe40003f66270 */
[----:B------:R-:W-:-:S05]  /*0f20*/  VIMNMX.RELU R13, PT, PT, R25, R12, PT ;  /* 0x0000000c190d7248 */ /* 0x000fca0003fe1100 */
[----:B------:R-:W-:Y:S02]  /*0f30*/  IMAD R13, R20, UR4, R13 ;  /* 0x00000004140d7c24 */ /* 0x000fe4000f8e020d */
[----:B------:R-:W-:Y:S02]  /*0f40*/  @P2 IMAD.IADD R24, R19, 0x1, -R24 ;  /* 0x0000000113182824 */ /* 0x000fe400078e0a18 */
[----:B------:R-:W-:Y:S01]  /*0f50*/  IMAD.WIDE R12, R13, 0x4, R8 ;  /* 0x000000040d0c7825 */ /* 0x000fe200078e0208 */
[----:B------:R-:W-:-:S03]  /*0f60*/  @!P1 IADD3 R24, PT, PT, -R22, -0x2, RZ ;  /* 0xfffffffe16189810 */ /* 0x000fc60007ffe1ff */
[----:B------:R-:W-:Y:S01]  /*0f70*/  @P4 IMAD.IADD R28, R19, 0x1, -R28 ;  /* 0x00000001131c4824 */ /* 0x000fe200078e0a1c */
[----:B------:R-:W-:Y:S01]  /*0f80*/  @!P3 IADD3 R28, PT, PT, -R22, -0x3, RZ ;  /* 0xfffffffd161cb810 */ /* 0x000fe20007ffe1ff */
[----:B------:R1:W3:Y:S01]  /*0f90*/  LDG.E R12, desc[UR6][R12.64] ;  /* 0x000000060c0c7981 */ /* 0x0002e2000c1e1900 */
[----:B0-----:R-:W-:-:S05]  /*0fa0*/  VIMNMX.RELU R11, PT, PT, R25, R24, PT ;  /* 0x00000018190b7248 */ /* 0x001fca0003fe1100 */
[----:B------:R-:W-:Y:S01]  /*0fb0*/  IMAD R11, R20, UR4, R11 ;  /* 0x00000004140b7c24 */ /* 0x000fe2000f8e020b */
[----:B-1----:R-:W-:-:S05]  /*0fc0*/  VIMNMX.RELU R13, PT, PT, R25, R28, PT ;  /* 0x0000001c190d7248 */ /* 0x002fca0003fe1100 */
[----:B------:R-:W-:Y:S01]  /*0fd0*/  IMAD R13, R20, UR4, R13 ;  /* 0x00000004140d7c24 */ /* 0x000fe2000f8e020d */
[----:B--2---:R0:W-:Y:S02]  /*0fe0*/  STL [R21], R10 ;  /* 0x0000000a15007387 */ /* 0x0041e40000100800 */
[----:B0-----:R-:W-:-:S04]  /*0ff0*/  IMAD.WIDE R10, R11, 0x4, R8 ;  /* 0x000000040b0a7825 */ /* 0x001fc800078e0208 */
[----:B------:R-:W-:Y:S02]  /*1000*/  IMAD.WIDE R8, R13, 0x4, R8 ;  /* 0x000000040d087825 */ /* 0x000fe400078e0208 */
[----:B------:R-:W2:Y:S04]  /*1010*/  LDG.E R10, desc[UR6][R10.64] ;  /* 0x000000060a0a7981 */ /* 0x000ea8000c1e1900 */
[----:B------:R-:W4:Y:S01]  /*1020*/  LDG.E R8, desc[UR6][R8.64] ;  /* 0x0000000608087981 */ /* 0x000f22000c1e1900 */
[----:B------:R-:W-:Y:S01]  /*1030*/  VIADD R13, R5, 0x3 ;  /* 0x00000003050d7836 */ /* 0x000fe20000000000 */
[----:B------:R-:W-:-:S04]  /*1040*/  IABS R22, R27 ;  /* 0x0000001b00167213 */ /* 0x000fc80000000000 */
[----:B------:R-:W-:Y:S01]  /*1050*/  ISETP.NE.AND P1, PT, R13, R22, PT ;  /* 0x000000160d00720c */ /* 0x000fe20003f25270 */
[----:B---3--:R3:W-:Y:S01]  /*1060*/  STL [R21+0x4], R12 ;  /* 0x0000040c15007387 */ /* 0x0087e20000100800 */
[----:B------:R-:W-:Y:S02]  /*1070*/  VIADD R14, R14, 0x4 ;  /* 0x000000040e0e7836 */ /* 0x000fe40000000000 */
[----:B------:R-:W-:Y:S01]  /*1080*/  VIADD R5, R5, 0x4 ;  /* 0x0000000405057836 */ /* 0x000fe20000000000 */
[----:B--2---:R3:W-:Y:S04]  /*1090*/  STL [R21+0x8], R10 ;  /* 0x0000080a15007387 */ /* 0x0047e80000100800 */
[----:B----4-:R3:W-:Y:S04]  /*10a0*/  STL [R21+0xc], R8 ;  /* 0x00000c0815007387 */ /* 0x0107e80000100800 */
[----:B------:R-:W-:Y:S05]  /*10b0*/  @P1 BRA `(.L_x_15) ;  /* 0xfffffffc003c1947 */ /* 0x000fea000383ffff */
.L_x_14:
[----:B------:R-:W-:Y:S05]  /*10c0*/  @!P0 BRA `(.L_x_0) ;  /* 0x0000000400408947 */ /* 0x000fea0003800000 */
[----:B------:R-:W-:Y:S02]  /*10d0*/  VIADD R16, R16, 0x1 ;  /* 0x0000000110107836 */ /* 0x000fe40000000000 */
[----:B------:R-:W-:Y:S01]  /*10e0*/  IMAD.MOV.U32 R20, RZ, RZ, R14 ;  /* 0x000000ffff147224 */ /* 0x000fe200078e000e */
[----:B------:R-:W-:Y:S06]  /*10f0*/  BRA `(.L_x_16) ;  /* 0xfffffff800747947 */ /* 0x000fec000383ffff */
.L_x_1:
[C---:B------:R-:W-:Y:S01]  /*1100*/  IADD3 R21, PT, PT, -R27.reuse, 0x1, RZ ;  /* 0x000000011b157810 */ /* 0x040fe20007ffe1ff */
[----:B------:R-:W-:Y:S01]  /*1110*/  IMAD.MOV.U32 R16, RZ, RZ, RZ ;  /* 0x000000ffff107224 */ /* 0x000fe200078e00ff */
[-C--:B------:R-:W-:Y:S01]  /*1120*/  IABS R4, R27.reuse ;  /* 0x0000001b00047213 */ /* 0x080fe20000000000 */
[----:B------:R-:W-:Y:S01]  /*1130*/  IMAD.MOV.U32 R6, RZ, RZ, RZ ;  /* 0x000000ffff067224 */ /* 0x000fe200078e00ff */
[C---:B------:R-:W-:Y:S01]  /*1140*/  VIADDMNMX.RELU R19, R26.reuse, -R27, R25, PT ;  /* 0x8000001b1a137246 */ /* 0x040fe20003801119 */
[----:B------:R-:W-:Y:S01]  /*1150*/  IMAD.IADD R0, R26, 0x1, R21 ;  /* 0x000000011a007824 */ /* 0x000fe200078e0215 */
[C---:B------:R-:W-:Y:S01]  /*1160*/  IADD3 R11, PT, PT, -R27.reuse, 0x2, RZ ;  /* 0x000000021b0b7810 */ /* 0x040fe20007ffe1ff */
[C---:B------:R-:W-:Y:S01]  /*1170*/  IMAD.IADD R4, R27.reuse, 0x1, R4 ;  /* 0x000000011b047824 */ /* 0x040fe200078e0204 */
[----:B------:R-:W-:Y:S02]  /*1180*/  IADD3 R10, PT, PT, -R27, 0x3, RZ ;  /* 0x000000031b0a7810 */ /* 0x000fe40007ffe1ff */
[----:B------:R-:W-:-:S02]  /*1190*/  MOV R8, R23 ;  /* 0x0000001700087202 */ /* 0x000fc40000000f00 */
[----:B------:R-:W-:Y:S02]  /*11a0*/  VIMNMX.RELU R9, PT, PT, R25, R0, PT ;  /* 0x0000000019097248 */ /* 0x000fe40003fe1100 */
[----:B------:R-:W-:-:S07]  /*11b0*/  VIADDMNMX.RELU R7, R0, 0x1, R25, PT ;  /* 0x0000000100077846 */ /* 0x000fce0003801119 */
.L_x_20:
[----:B------:R-:W-:Y:S01]  /*11c0*/  LOP3.LUT R20, R4, 0x3, RZ, 0xc0, !PT ;  /* 0x0000000304147812 */ /* 0x000fe200078ec0ff */
[----:B------:R-:W0:Y:S01]  /*11d0*/  LDCU UR5, c[0x0][0x394] ;  /* 0x00007280ff0577ac */ /* 0x000e220008000800 */
[----:B------:R-:W-:Y:S01]  /*11e0*/  IABS R2, R27 ;  /* 0x0000001b00027213 */ /* 0x000fe20000000000 */
[----:B------:R-:W-:Y:S01]  /*11f0*/  IMAD.MOV.U32 R5, RZ, RZ, R23 ;  /* 0x000000ffff057224 */ /* 0x000fe200078e0017 */
[----:B------:R-:W-:Y:S02]  /*1200*/  ISETP.NE.AND P0, PT, R20, 0x3, PT ;  /* 0x000000031400780c */ /* 0x000fe40003f05270 */
[----:B------:R-:W-:Y:S02]  /*1210*/  ISETP.NE.AND P1, PT, R8, R2, PT ;  /* 0x000000020800720c */ /* 0x000fe40003f25270 */
[----:B------:R-:W-:Y:S02]  /*1220*/  ISETP.GE.U32.AND P2, PT, R4, 0x3, PT ;  /* 0x000000030400780c */ /* 0x000fe40003f46070 */
[----:B------:R-:W-:-:S07]  /*1230*/  VIADDMNMX.RELU R0, R8, R3, R18, PT ;  /* 0x0000000308007246 */ /* 0x000fce0003801112 */
[----:B-12---:R-:W-:Y:S05]  /*1240*/  @!P0 BRA `(.L_x_17) ;  /* 0x0000000000608947 */ /* 0x006fea0003800000 */
[----:B------:R-:W1:Y:S01]  /*1250*/  LDC.64 R12, c[0x0][0x380] ;  /* 0x0000e000ff0c7b82 */ /* 0x000e620000000a00 */
[----:B------:R-:W2:Y:S02]  /*1260*/  LDCU UR4, c[0x0][0x394] ;  /* 0x00007280ff0477ac */ /* 0x000ea40008000800 */
[----:B--2---:R-:W-:-:S04]  /*1270*/  IMAD R15, R0, UR4, R19 ;  /* 0x00000004000f7c24 */ /* 0x004fc8000f8e0213 */
[----:B-1----:R-:W-:-:S06]  /*1280*/  IMAD.WIDE R14, R15, 0x4, R12 ;  /* 0x000000040f0e7825 */ /* 0x002fcc00078e020c */
        /* <DEDUP_REMOVED lines=9> */
[----:B-1----:R-:W-:-:S06]  /*1320*/  IMAD.WIDE R14, R15, 0x4, R12 ;  /* 0x000000040f0e7825 */ /* 0x002fcc00078e020c */
        /* <DEDUP_REMOVED lines=10> */
.L_x_17:
[----:B------:R-:W-:Y:S01]  /*13d0*/  VIADD R8, R8, 0x1 ;  /* 0x0000000108087836 */ /* 0x000fe20000000000 */
[----:B------:R-:W-:Y:S06]  /*13e0*/  @!P2 BRA `(.L_x_18) ;  /* 0x000000000070a947 */ /* 0x000fec0003800000 */
.L_x_19:
[----:B0-2---:R-:W2:Y:S01]  /*13f0*/  LDC.64 R12, c[0x0][0x380] ;  /* 0x0000e000ff0c7b82 */ /* 0x005ea20000000a00 */
[----:B------:R-:W-:-:S05]  /*1400*/  IMAD.IADD R20, R26, 0x1, R5 ;  /* 0x000000011a147824 */ /* 0x000fca00078e0205 */
[----:B------:R-:W-:Y:S02]  /*1410*/  VIMNMX.RELU R15, PT, PT, R25, R20, PT ;  /* 0x00000014190f7248 */ /* 0x000fe40003fe1100 */
[C-C-:B-1----:R-:W-:Y:S02]  /*1420*/  VIADDMNMX.RELU R17, R20.reuse, 0x1, R25.reuse, PT ;  /* 0x0000000114117846 */ /* 0x142fe40003801119 */
[----:B------:R-:W-:Y:S01]  /*1430*/  VIADDMNMX.RELU R24, R20, 0x2, R25, PT ;  /* 0x0000000214187846 */ /* 0x000fe20003801119 */
[----:B0-----:R-:W-:Y:S01]  /*1440*/  IMAD R15, R0, UR5, R15 ;  /* 0x00000005000f7c24 */ /* 0x001fe2000f8e020f */
[----:B------:R-:W-:Y:S01]  /*1450*/  VIADDMNMX.RELU R20, R20, 0x3, R25, PT ;  /* 0x0000000314147846 */ /* 0x000fe20003801119 */
[C---:B------:R-:W-:Y:S02]  /*1460*/  IMAD R17, R0.reuse, UR5, R17 ;  /* 0x0000000500117c24 */ /* 0x040fe4000f8e0211 */
[C---:B------:R-:W-:Y:S02]  /*1470*/  IMAD R24, R0.reuse, UR5, R24 ;  /* 0x0000000500187c24 */ /* 0x040fe4000f8e0218 */
[----:B------:R-:W-:-:S02]  /*1480*/  IMAD R20, R0, UR5, R20 ;  /* 0x0000000500147c24 */ /* 0x000fc4000f8e0214 */
[----:B--2---:R-:W-:-:S04]  /*1490*/  IMAD.WIDE R14, R15, 0x4, R12 ;  /* 0x000000040f0e7825 */ /* 0x004fc800078e020c */
[----:B------:R-:W-:Y:S01]  /*14a0*/  IMAD.WIDE R16, R17, 0x4, R12 ;  /* 0x0000000411107825 */ /* 0x000fe200078e020c */
[----:B------:R0:W2:Y:S05]  /*14b0*/  LDG.E R22, desc[UR6][R14.64] ;  /* 0x000000060e167981 */ /* 0x0000aa000c1e1900 */
[----:B------:R1:W3:Y:S01]  /*14c0*/  LDG.E R16, desc[UR6][R16.64] ;  /* 0x0000000610107981 */ /* 0x0002e2000c1e1900 */
[----:B------:R-:W-:Y:S02]  /*14d0*/  IMAD R29, R6, 0x4, R1 ;  /* 0x00000004061d7824 */ /* 0x000fe400078e0201 */
[----:B0-----:R-:W-:-:S04]  /*14e0*/  IMAD.WIDE R14, R24, 0x4, R12 ;  /* 0x00000004180e7825 */ /* 0x001fc800078e020c */
[----:B------:R-:W-:Y:S02]  /*14f0*/  IMAD.WIDE R12, R20, 0x4, R12 ;  /* 0x00000004140c7825 */ /* 0x000fe400078e020c */
[----:B------:R-:W4:Y:S04]  /*1500*/  LDG.E R14, desc[UR6][R14.64] ;  /* 0x000000060e0e7981 */ /* 0x000f28000c1e1900 */
[----:B------:R-:W5:Y:S01]  /*1510*/  LDG.E R12, desc[UR6][R12.64] ;  /* 0x000000060c0c7981 */ /* 0x000f62000c1e1900 */
[----:B-1----:R-:W-:-:S05]  /*1520*/  VIADD R17, R5, 0x3 ;  /* 0x0000000305117836 */ /* 0x002fca0000000000 */
[----:B------:R-:W-:Y:S01]  /*1530*/  ISETP.NE.AND P0, PT, R17, R2, PT ;  /* 0x000000021100720c */ /* 0x000fe20003f05270 */
[----:B------:R-:W-:Y:S01]  /*1540*/  VIADD R5, R5, 0x4 ;  /* 0x0000000405057836 */ /* 0x000fe20000000000 */
[----:B------:R-:W-:Y:S01]  /*1550*/  IADD3 R6, PT, PT, R6, 0x4, RZ ;  /* 0x0000000406067810 */ /* 0x000fe20007ffe0ff */
[----:B--2---:R0:W-:Y:S04]  /*1560*/  STL [R29], R22 ;  /* 0x000000161d007387 */ /* 0x0041e80000100800 */
[----:B---3--:R0:W-:Y:S04]  /*1570*/  STL [R29+0x4], R16 ;  /* 0x000004101d007387 */ /* 0x0081e80000100800 */
[----:B----4-:R0:W-:Y:S04]  /*1580*/  STL [R29+0x8], R14 ;  /* 0x0000080e1d007387 */ /* 0x0101e80000100800 */
[----:B-----5:R0:W-:Y:S01]  /*1590*/  STL [R29+0xc], R12 ;  /* 0x00000c0c1d007387 */ /* 0x0201e20000100800 */
[----:B------:R-:W-:Y:S05]  /*15a0*/  @P0 BRA `(.L_x_19) ;  /* 0xfffffffc00900947 */ /* 0x000fea000383ffff */
.L_x_18:
[----:B0-----:R-:W-:Y:S01]  /*15b0*/  IMAD.MOV.U32 R16, RZ, RZ, R6 ;  /* 0x000000ffff107224 */ /* 0x001fe200078e0006 */
[----:B------:R-:W-:Y:S06]  /*15c0*/  @P1 BRA `(.L_x_20) ;  /* 0xfffffff800fc1947 */ /* 0x000fec000383ffff */
.L_x_0:
[----:B------:R-:W4:Y:S02]  /*15d0*/  LDC R2, c[0x0][0x398] ;  /* 0x0000e600ff027b82 */ /* 0x000f240000000800 */
[C---:B----4-:R-:W-:Y:S01]  /*15e0*/  ISETP.NE.AND P0, PT, R2.reuse, RZ, PT ;  /* 0x000000ff0200720c */ /* 0x050fe20003f05270 */
[----:B------:R-:W-:-:S12]  /*15f0*/  IMAD R2, R2, R2, RZ ;  /* 0x0000000202027224 */ /* 0x000fd800078e02ff */
[----:B------:R-:W-:Y:S05]  /*1600*/  @!P0 BRA `(.L_x_21) ;  /* 0x0000000c001c8947 */ /* 0x000fea0003800000 */
[C---:B--2---:R-:W-:Y:S01]  /*1610*/  VIMNMX.U32 R4, PT, PT, R2.reuse, 0x1, !PT ;  /* 0x0000000102047848 */ /* 0x044fe20007fe0000 */
[----:B------:R-:W-:Y:S01]  /*1620*/  VIADD R5, R2, 0xfffffffe ;  /* 0xfffffffe02057836 */ /* 0x000fe20000000000 */
[----:B------:R-:W-:Y:S01]  /*1630*/  PRMT R7, RZ, 0x7610, R7 ;  /* 0x00007610ff077816 */ /* 0x000fe20000000007 */
[----:B------:R-:W-:Y:S01]  /*1640*/  VIADD R6, R1, 0x20 ;  /* 0x0000002001067836 */ /* 0x000fe20000000000 */
[----:B------:R-:W-:Y:S01]  /*1650*/  PRMT R24, RZ, 0x7610, R24 ;  /* 0x00007610ff187816 */ /* 0x000fe20000000018 */
[----:B------:R-:W-:Y:S01]  /*1660*/  IMAD.MOV.U32 R25, RZ, RZ, R2 ;  /* 0x000000ffff197224 */ /* 0x000fe200078e0002 */
[----:B---3--:R-:W-:-:S06]  /*1670*/  UMOV UR4, URZ ;  /* 0x000000ff00047c82 */ /* 0x008fcc0008000000 */
.L_x_27:
[----:B--23--:R-:W-:Y:S01]  /*1680*/  IADD3 R0, PT, PT, -R2, UR4, RZ ;  /* 0x0000000402007c10 */ /* 0x00cfe2000fffe1ff */
[----:B------:R-:W-:-:S03]  /*1690*/  VIADD R25, R25, 0xffffffff ;  /* 0xffffffff19197836 */ /* 0x000fc60000000000 */
[----:B------:R-:W-:-:S13]  /*16a0*/  ISETP.GT.AND P0, PT, R0, -0x2, PT ;  /* 0xfffffffe0000780c */ /* 0x000fda0003f04270 */
[----:B-1----:R-:W-:Y:S05]  /*16b0*/  @P0 BRA `(.L_x_22) ;  /* 0x0000000800dc0947 */ /* 0x002fea0003800000 */
[----:B------:R-:W-:Y:S01]  /*16c0*/  VIADD R0, R5, -UR4 ;  /* 0x8000000405007c36 */ /* 0x000fe20008000000 */
[----:B------:R-:W-:-:S04]  /*16d0*/  LOP3.LUT P0, RZ, R25, 0xf, RZ, 0xc0, !PT ;  /* 0x0000000f19ff7812 */ /* 0x000fc8000780c0ff */
[----:B------:R-:W-:Y:S01]  /*16e0*/  ISETP.GE.U32.AND P1, PT, R0, 0xf, PT ;  /* 0x0000000f0000780c */ /* 0x000fe20003f26070 */
[----:B------:R-:W-:-:S12]  /*16f0*/  IMAD.MOV.U32 R0, RZ, RZ, RZ ;  /* 0x000000ffff007224 */ /* 0x000fd800078e00ff */
[----:B------:R-:W-:Y:S05]  /*1700*/  @!P1 BRA `(.L_x_23) ;  /* 0x0000000400409947 */ /* 0x000fea0003800000 */
[----:B------:R2:W5:Y:S01]  /*1710*/  LDL R9, [R1] ;  /* 0x0000000001097983 */ /* 0x0005620000100800 */
[----:B------:R-:W-:Y:S01]  /*1720*/  LOP3.LUT R0, R25, 0xfffffff0, RZ, 0xc0, !PT ;  /* 0xfffffff019007812 */ /* 0x000fe200078ec0ff */
[----:B------:R-:W-:-:S04]  /*1730*/  IMAD.MOV.U32 R28, RZ, RZ, R6 ;  /* 0x000000ffff1c7224 */ /* 0x000fc800078e0006 */
[----:B------:R-:W-:-:S07]  /*1740*/  IMAD.MOV R27, RZ, RZ, -R0 ;  /* 0x000000ffff1b7224 */ /* 0x000fce00078e0a00 */
.L_x_24:
[----:B-1----:R-:W3:Y:S04]  /*1750*/  LDL R8, [R28+-0x1c] ;  /* 0xffffe4001c087983 */ /* 0x002ee80000100800 */
[----:B------:R-:W4:Y:S04]  /*1760*/  LDL R11, [R28+-0x18] ;  /* 0xffffe8001c0b7983 */ /* 0x000f280000100800 */
[----:B0-----:R-:W2:Y:S04]  /*1770*/  LDL R10, [R28+-0x14] ;  /* 0xffffec001c0a7983 */ /* 0x001ea80000100800 */
[----:B------:R-:W2:Y:S04]  /*1780*/  LDL R13, [R28+-0x10] ;  /* 0xfffff0001c0d7983 */ /* 0x000ea80000100800 */
[----:B------:R-:W2:Y:S04]  /*1790*/  LDL R12, [R28+-0xc] ;  /* 0xfffff4001c0c7983 */ /* 0x000ea80000100800 */
[----:B------:R-:W2:Y:S04]  /*17a0*/  LDL R15, [R28+-0x8] ;  /* 0xfffff8001c0f7983 */ /* 0x000ea80000100800 */
[----:B------:R-:W2:Y:S04]  /*17b0*/  LDL R14, [R28+-0x4] ;  /* 0xfffffc001c0e7983 */ /* 0x000ea80000100800 */
[----:B------:R-:W2:Y:S04]  /*17c0*/  LDL R17, [R28] ;  /* 0x000000001c117983 */ /* 0x000ea80000100800 */
[----:B------:R-:W2:Y:S04]  /*17d0*/  LDL R16, [R28+0x4] ;  /* 0x000004001c107983 */ /* 0x000ea80000100800 */
[----:B------:R-:W2:Y:S04]  /*17e0*/  LDL R19, [R28+0x8] ;  /* 0x000008001c137983 */ /* 0x000ea80000100800 */
[----:B------:R-:W2:Y:S04]  /*17f0*/  LDL R18, [R28+0xc] ;  /* 0x00000c001c127983 */ /* 0x000ea80000100800 */
[----:B------:R-:W2:Y:S04]  /*1800*/  LDL R21, [R28+0x10] ;  /* 0x000010001c157983 */ /* 0x000ea80000100800 */
[----:B------:R-:W2:Y:S04]  /*1810*/  LDL R20, [R28+0x14] ;  /* 0x000014001c147983 */ /* 0x000ea80000100800 */
[----:B------:R-:W2:Y:S04]  /*1820*/  LDL R23, [R28+0x18] ;  /* 0x000018001c177983 */ /* 0x000ea80000100800 */
[----:B------:R-:W2:Y:S01]  /*1830*/  LDL R22, [R28+0x1c] ;  /* 0x00001c001c167983 */ /* 0x000ea20000100800 */
[----:B---3-5:R-:W-:-:S13]  /*1840*/  FSETP.GT.AND P1, PT, R9, R8, PT ;  /* 0x000000080900720b */ /* 0x028fda0003f24000 */
[----:B------:R0:W-:Y:S02]  /*1850*/  @P1 STL.64 [R28+-0x20], R8 ;  /* 0xffffe0081c001387 */ /* 0x0001e40000100a00 */
[----:B0-----:R-:W-:Y:S02]  /*1860*/  @P1 IMAD.MOV.U32 R8, RZ, RZ, R9 ;  /* 0x000000ffff081224 */ /* 0x001fe400078e0009 */
[----:B------:R-:W3:Y:S03]  /*1870*/  LDL R9, [R28+0x20] ;  /* 0x000020001c097983 */ /* 0x000ee60000100800 */
[----:B----4-:R-:W-:-:S13]  /*1880*/  FSETP.GT.AND P1, PT, R8, R11, PT ;  /* 0x0000000b0800720b */ /* 0x010fda0003f24000 */
[----:B------:R0:W-:Y:S04]  /*1890*/  @P1 STL [R28+-0x1c], R11 ;  /* 0xffffe40b1c001387 */ /* 0x0001e80000100800 */
[----:B------:R-:W-:Y:S01]  /*18a0*/  @P1 STL [R28+-0x18], R8 ;  /* 0xffffe8081c001387 */ /* 0x000fe20000100800 */
[----:B0-----:R-:W-:-:S05]  /*18b0*/  @P1 IMAD.MOV.U32 R11, RZ, RZ, R8 ;  /* 0x000000ffff0b1224 */ /* 0x001fca00078e0008 */
[----:B--2---:R-:W-:-:S13]  /*18c0*/  FSETP.GT.AND P1, PT, R11, R10, PT ;  /* 0x0000000a0b00720b */ /* 0x004fda0003f24000 */
[----:B------:R0:W-:Y:S02]  /*18d0*/  @P1 STL.64 [R28+-0x18], R10 ;  /* 0xffffe80a1c001387 */ /* 0x0001e40000100a00 */
[----:B0-----:R-:W-:-:S05]  /*18e0*/  @P1 IMAD.MOV.U32 R10, RZ, RZ, R11 ;  /* 0x000000ffff0a1224 */ /* 0x001fca00078e000b */
[----:B------:R-:W-:-:S13]  /*18f0*/  FSETP.GT.AND P1, PT, R10, R13, PT ;  /* 0x0000000d0a00720b */ /* 0x000fda0003f24000 */
[----:B------:R0:W-:Y:S04]  /*1900*/  @P1 STL [R28+-0x14], R13 ;  /* 0xffffec0d1c001387 */ /* 0x0001e80000100800 */
[----:B------:R-:W-:Y:S01]  /*1910*/  @P1 STL [R28+-0x10], R10 ;  /* 0xfffff00a1c001387 */ /* 0x000fe20000100800 */
[----:B0-----:R-:W-:-:S05]  /*1920*/  @P1 IMAD.MOV.U32 R13, RZ, RZ, R10 ;  /* 0x000000ffff0d1224 */ /* 0x001fca00078e000a */
[----:B------:R-:W-:-:S13]  /*1930*/  FSETP.GT.AND P1, PT, R13, R12, PT ;  /* 0x0000000c0d00720b */ /* 0x000fda0003f24000 */
[----:B------:R0:W-:Y:S02]  /*1940*/  @P1 STL.64 [R28+-0x10], R12 ;  /* 0xfffff00c1c001387 */ /* 0x0001e40000100a00 */
[----:B0-----:R-:W-:-:S04]  /*1950*/  @P1 MOV R12, R13 ;  /* 0x0000000d000c1202 */ /* 0x001fc80000000f00 */
[----:B------:R-:W-:-:S13]  /*1960*/  FSETP.GT.AND P1, PT, R12, R15, PT ;  /* 0x0000000f0c00720b */ /* 0x000fda0003f24000 */
[----:B------:R0:W-:Y:S02]  /*1970*/  @P1 STL [R28+-0xc], R15 ;  /* 0xfffff40f1c001387 */ /* 0x0001e40000100800 */
[----:B0-----:R-:W-:-:S05]  /*1980*/  @P1 IMAD.MOV.U32 R15, RZ, RZ, R12 ;  /* 0x000000ffff0f1224 */ /* 0x001fca00078e000c */
[----:B------:R-:W-:Y:S01]  /*1990*/  FSETP.GT.AND P2, PT, R15, R14, PT ;  /* 0x0000000e0f00720b */ /* 0x000fe20003f44000 */
[----:B------:R-:W-:-:S12]  /*19a0*/  @P1 STL [R28+-0x8], R12 ;  /* 0xfffff80c1c001387 */ /* 0x000fd80000100800 */
[----:B------:R0:W-:Y:S02]  /*19b0*/  @P2 STL.64 [R28+-0x8], R14 ;  /* 0xfffff80e1c002387 */ /* 0x0001e40000100a00 */
[----:B0-----:R-:W-:-:S05]  /*19c0*/  @P2 IMAD.MOV.U32 R14, RZ, RZ, R15 ;  /* 0x000000ffff0e2224 */ /* 0x001fca00078e000f */
[----:B------:R-:W-:-:S13]  /*19d0*/  FSETP.GT.AND P1, PT, R14, R17, PT ;  /* 0x000000110e00720b */ /* 0x000fda0003f24000 */
[----:B------:R0:W-:Y:S02]  /*19e0*/  @P1 STL [R28+-0x4], R17 ;  /* 0xfffffc111c001387 */ /* 0x0001e40000100800 */
[----:B0-----:R-:W-:-:S05]  /*19f0*/  @P1 IMAD.MOV.U32 R17, RZ, RZ, R14 ;  /* 0x000000ffff111224 */ /* 0x001fca00078e000e */
[----:B------:R-:W-:Y:S01]  /*1a00*/  FSETP.GT.AND P2, PT, R17, R16, PT ;  /* 0x000000101100720b */ /* 0x000fe20003f44000 */
[----:B------:R-:W-:-:S12]  /*1a10*/  @P1 STL [R28], R14 ;  /* 0x0000000e1c001387 */ /* 0x000fd80000100800 */
[----:B------:R0:W-:Y:S02]  /*1a20*/  @P2 STL.64 [R28], R16 ;  /* 0x000000101c002387 */ /* 0x0001e40000100a00 */
[----:B0-----:R-:W-:-:S05]  /*1a30*/  @P2 IMAD.MOV.U32 R16, RZ, RZ, R17 ;  /* 0x000000ffff102224 */ /* 0x001fca00078e0011 */
[----:B------:R-:W-:-:S13]  /*1a40*/  FSETP.GT.AND P1, PT, R16, R19, PT ;  /* 0x000000131000720b */ /* 0x000fda0003f24000 */
[----:B------:R0:W-:Y:S02]  /*1a50*/  @P1 STL [R28+0x4], R19 ;  /* 0x000004131c001387 */ /* 0x0001e40000100800 */
[----:B0-----:R-:W-:-:S05]  /*1a60*/  @P1 IMAD.MOV.U32 R19, RZ, RZ, R16 ;  /* 0x000000ffff131224 */ /* 0x001fca00078e0010 */
[----:B------:R-:W-:Y:S01]  /*1a70*/  FSETP.GT.AND P2, PT, R19, R18, PT ;  /* 0x000000121300720b */ /* 0x000fe20003f44000 */
[----:B------:R-:W-:-:S12]  /*1a80*/  @P1 STL [R28+0x8], R16 ;  /* 0x000008101c001387 */ /* 0x000fd80000100800 */
[----:B------:R0:W-:Y:S02]  /*1a90*/  @P2 STL.64 [R28+0x8], R18 ;  /* 0x000008121c002387 */ /* 0x0001e40000100a00 */
        /* <DEDUP_REMOVED lines=12> */
[----:B------:R-:W-:Y:S01]  /*1b60*/  @P1 STL [R28+0x18], R20 ;  /* 0x000018141c001387 */ /* 0x000fe20000100800 */
[----:B------:R-:W-:-:S11]  /*1b70*/  VIADD R27, R27, 0x10 ;  /* 0x000000101b1b7836 */ /* 0x000fd60000000000 */
[----:B------:R0:W-:Y:S02]  /*1b80*/  @P2 STL.64 [R28+0x18], R22 ;  /* 0x000018161c002387 */ /* 0x0001e40000100a00 */
[----:B0-----:R-:W-:Y:S01]  /*1b90*/  @P2 IMAD.MOV.U32 R22, RZ, RZ, R23 ;  /* 0x000000ffff162224 */ /* 0x001fe200078e0017 */
[----:B------:R-:W-:-:S04]  /*1ba0*/  ISETP.NE.AND P2, PT, R27, RZ, PT ;  /* 0x000000ff1b00720c */ /* 0x000fc80003f45270 */
[----:B---3--:R-:W-:-:S13]  /*1bb0*/  FSETP.GT.AND P1, PT, R22, R9, PT ;  /* 0x000000091600720b */ /* 0x008fda0003f24000 */
[----:B------:R0:W-:Y:S04]  /*1bc0*/  @P1 STL [R28+0x1c], R9 ;  /* 0x00001c091c001387 */ /* 0x0001e80000100800 */
[----:B------:R1:W-:Y:S01]  /*1bd0*/  @P1 STL [R28+0x20], R22 ;  /* 0x000020161c001387 */ /* 0x0003e20000100800 */
[----:B0-----:R-:W-:Y:S02]  /*1be0*/  @P1 IMAD.MOV.U32 R9, RZ, RZ, R22 ;  /* 0x000000ffff091224 */ /* 0x001fe400078e0016 */
[----:B-1----:R-:W-:Y:S01]  /*1bf0*/  VIADD R28, R28, 0x40 ;  /* 0x000000401c1c7836 */ /* 0x002fe20000000000 */
[----:B------:R-:W-:Y:S06]  /*1c00*/  @P2 BRA `(.L_x_24) ;  /* 0xfffffff800d02947 */ /* 0x000fec000383ffff */
.L_x_23:
[----:B------:R-:W-:Y:S05]  /*1c10*/  @!P0 BRA `(.L_x_22) ;  /* 0x0000000400848947 */ /* 0x000fea0003800000 */
[----:B------:R-:W-:-:S05]  /*1c20*/  LOP3.LUT R9, RZ, R24, RZ, 0x33, !PT ;  /* 0x00000018ff097212 */ /* 0x000fca00078e33ff */
[----:B------:R-:W-:-:S05]  /*1c30*/  IMAD.IADD R9, R9, 0x1, R2 ;  /* 0x0000000109097824 */ /* 0x000fca00078e0202 */
[----:B------:R-:W-:-:S04]  /*1c40*/  LOP3.LUT R9, R9, 0xf, RZ, 0xc0, !PT ;  /* 0x0000000f09097812 */ /* 0x000fc800078ec0ff */
[C---:B-1----:R-:W-:Y:S02]  /*1c50*/  IADD3 R8, PT, PT, R9.reuse, -0x1, RZ ;  /* 0xffffffff09087810 */ /* 0x042fe40007ffe0ff */
[----:B------:R-:W-:Y:S02]  /*1c60*/  LOP3.LUT P0, RZ, R9, 0x7, RZ, 0xc0, !PT ;  /* 0x0000000709ff7812 */ /* 0x000fe4000780c0ff */
[----:B------:R-:W-:-:S13]  /*1c70*/  ISETP.GE.U32.AND P1, PT, R8, 0x7, PT ;  /* 0x000000070800780c */ /* 0x000fda0003f26070 */
[----:B------:R-:W-:Y:S05]  /*1c80*/  @!P1 BRA `(.L_x_25) ;  /* 0x00000000009c9947 */ /* 0x000fea0003800000 */
[----:B------:R-:W-:-:S05]  /*1c90*/  IMAD R18, R0, 0x4, R1 ;  /* 0x0000000400127824 */ /* 0x000fca00078e0201 */
[----:B------:R-:W2:Y:S04]  /*1ca0*/  LDL.64 R8, [R18] ;  /* 0x0000000012087983 */ /* 0x000ea80000100a00 */
[----:B------:R-:W3:Y:S04]  /*1cb0*/  LDL R11, [R18+0x8] ;  /* 0x00000800120b7983 */ /* 0x000ee80000100800 */
[----:B0-----:R-:W4:Y:S04]  /*1cc0*/  LDL R10, [R18+0xc] ;  /* 0x00000c00120a7983 */ /* 0x001f280000100800 */
[----:B------:R-:W5:Y:S04]  /*1cd0*/  LDL R13, [R18+0x10] ;  /* 0x00001000120d7983 */ /* 0x000f680000100800 */
[----:B------:R-:W5:Y:S04]  /*1ce0*/  LDL R12, [R18+0x14] ;  /* 0x00001400120c7983 */ /* 0x000f680000100800 */
[----:B------:R-:W5:Y:S04]  /*1cf0*/  LDL R15, [R18+0x18] ;  /* 0x00001800120f7983 */ /* 0x000f680000100800 */
[----:B------:R-:W5:Y:S04]  /*1d00*/  LDL R14, [R18+0x1c] ;  /* 0x00001c00120e7983 */ /* 0x000f680000100800 */
[----:B------:R-:W5:Y:S01]  /*1d10*/  LDL R19, [R18+0x20] ;  /* 0x0000200012137983 */ /* 0x000f620000100800 */
[----:B------:R-:W-:Y:S01]  /*1d20*/  VIADD R0, R0, 0x8 ;  /* 0x0000000800007836 */ /* 0x000fe20000000000 */
[----:B--2---:R-:W-:Y:S01]  /*1d30*/  FSETP.GT.AND P1, PT, R8, R9, PT ;  /* 0x000000090800720b */ /* 0x004fe20003f24000 */
[----:B------:R-:W-:-:S02]  /*1d40*/  IMAD.MOV.U32 R16, RZ, RZ, R9 ;  /* 0x000000ffff107224 */ /* 0x000fc400078e0009 */
[----:B------:R-:W-:-:S10]  /*1d50*/  IMAD.MOV.U32 R17, RZ, RZ, R8 ;  /* 0x000000ffff117224 */ /* 0x000fd400078e0008 */
[----:B------:R-:W-:Y:S01]  /*1d60*/  @P1 IMAD.MOV.U32 R9, RZ, RZ, R8 ;  /* 0x000000ffff091224 */ /* 0x000fe200078e0008 */
[----:B------:R-:W-:Y:S04]  /*1d70*/  @P1 STL.64 [R18], R16 ;  /* 0x0000001012001387 */ /* 0x000fe80000100a00 */
[----:B---3--:R-:W-:-:S13]  /*1d80*/  FSETP.GT.AND P2, PT, R9, R11, PT ;  /* 0x0000000b0900720b */ /* 0x008fda0003f44000 */
[----:B------:R0:W-:Y:S04]  /*1d90*/  @P2 STL [R18+0x4], R11 ;  /* 0x0000040b12002387 */ /* 0x0001e80000100800 */
[----:B------:R-:W-:Y:S01]  /*1da0*/  @P2 STL [R18+0x8], R9 ;  /* 0x0000080912002387 */ /* 0x000fe20000100800 */
[----:B0-----:R-:W-:-:S05]  /*1db0*/  @P2 IMAD.MOV.U32 R11, RZ, RZ, R9 ;  /* 0x000000ffff0b2224 */ /* 0x001fca00078e0009 */
[----:B----4-:R-:W-:-:S13]  /*1dc0*/  FSETP.GT.AND P1, PT, R11, R10, PT ;  /* 0x0000000a0b00720b */ /* 0x010fda0003f24000 */
[----:B------:R0:W-:Y:S02]  /*1dd0*/  @P1 STL.64 [R18+0x8], R10 ;  /* 0x0000080a12001387 */ /* 0x0001e40000100a00 */
[----:B0-----:R-:W-:-:S05]  /*1de0*/  @P1 IMAD.MOV.U32 R10, RZ, RZ, R11 ;  /* 0x000000ffff0a1224 */ /* 0x001fca00078e000b */
[----:B-----5:R-:W-:-:S13]  /*1df0*/  FSETP.GT.AND P1, PT, R10, R13, PT ;  /* 0x0000000d0a00720b */ /* 0x020fda0003f24000 */
[----:B------:R0:W-:Y:S04]  /*1e00*/  @P1 STL [R18+0xc], R13 ;  /* 0x00000c0d12001387 */ /* 0x0001e80000100800 */
[----:B------:R-:W-:Y:S01]  /*1e10*/  @P1 STL [R18+0x10], R10 ;  /* 0x0000100a12001387 */ /* 0x000fe20000100800 */
[----:B0-----:R-:W-:-:S05]  /*1e20*/  @P1 IMAD.MOV.U32 R13, RZ, RZ, R10 ;  /* 0x000000ffff0d1224 */ /* 0x001fca00078e000a */
[----:B------:R-:W-:-:S13]  /*1e30*/  FSETP.GT.AND P2, PT, R13, R12, PT ;  /* 0x0000000c0d00720b */ /* 0x000fda0003f44000 */
[----:B------:R0:W-:Y:S02]  /*1e40*/  @P2 STL.64 [R18+0x10], R12 ;  /* 0x0000100c12002387 */ /* 0x0001e40000100a00 */
[----:B0-----:R-:W-:-:S05]  /*1e50*/  @P2 IMAD.MOV.U32 R12, RZ, RZ, R13 ;  /* 0x000000ffff0c2224 */ /* 0x001fca00078e000d */
[----:B------:R-:W-:-:S13]  /*1e60*/  FSETP.GT.AND P1, PT, R12, R15, PT ;  /* 0x0000000f0c00720b */ /* 0x000fda0003f24000 */
        /* <DEDUP_REMOVED lines=8> */
[----:B------:R1:W-:Y:S02]  /*1ef0*/  @P1 STL [R18+0x20], R14 ;  /* 0x0000200e12001387 */ /* 0x0003e40000100800 */
.L_x_25:
[----:B------:R-:W-:Y:S05]  /*1f00*/  @!P0 BRA `(.L_x_22) ;  /* 0x0000000000c88947 */ /* 0x000fea0003800000 */
[----:B------:R-:W-:-:S05]  /*1f10*/  LOP3.LUT R9, RZ, R7, RZ, 0x33, !PT ;  /* 0x00000007ff097212 */ /* 0x000fca00078e33ff */
[----:B------:R-:W-:-:S05]  /*1f20*/  IMAD.IADD R9, R9, 0x1, R2 ;  /* 0x0000000109097824 */ /* 0x000fca00078e0202 */
[----:B------:R-:W-:-:S04]  /*1f30*/  LOP3.LUT R9, R9, 0xffff, RZ, 0xc0, !PT ;  /* 0x0000ffff09097812 */ /* 0x000fc800078ec0ff */
[C---:B------:R-:W-:Y:S02]  /*1f40*/  LOP3.LUT R8, R9.reuse, 0x7, RZ, 0xc0, !PT ;  /* 0x0000000709087812 */ /* 0x040fe400078ec0ff */
[----:B-1----:R-:W-:-:S03]  /*1f50*/  LOP3.LUT R14, R9, 0x3, RZ, 0xc0, !PT ;  /* 0x00000003090e7812 */ /* 0x002fc600078ec0ff */
[----:B------:R-:W-:Y:S01]  /*1f60*/  VIADD R8, R8, 0xffffffff ;  /* 0xffffffff08087836 */ /* 0x000fe20000000000 */
[----:B------:R-:W-:-:S04]  /*1f70*/  ISETP.NE.AND P2, PT, R14, RZ, PT ;  /* 0x000000ff0e00720c */ /* 0x000fc80003f45270 */
[----:B------:R-:W-:-:S13]  /*1f80*/  ISETP.GE.U32.AND P0, PT, R8, 0x3, PT ;  /* 0x000000030800780c */ /* 0x000fda0003f06070 */
[----:B------:R-:W-:Y:S05]  /*1f90*/  @!P0 BRA `(.L_x_26) ;  /* 0x0000000000548947 */ /* 0x000fea0003800000 */
[----:B------:R-:W-:-:S05]  /*1fa0*/  IMAD R16, R0, 0x4, R1 ;  /* 0x0000000400107824 */ /* 0x000fca00078e0201 */
[----:B------:R-:W2:Y:S04]  /*1fb0*/  LDL.64 R8, [R16] ;  /* 0x0000000010087983 */ /* 0x000ea80000100a00 */
[----:B------:R-:W3:Y:S04]  /*1fc0*/  LDL R11, [R16+0x8] ;  /* 0x00000800100b7983 */ /* 0x000ee80000100800 */
[----:B0-----:R-:W4:Y:S04]  /*1fd0*/  LDL R10, [R16+0xc] ;  /* 0x00000c00100a7983 */ /* 0x001f280000100800 */
[----:B------:R-:W5:Y:S01]  /*1fe0*/  LDL R15, [R16+0x10] ;  /* 0x00001000100f7983 */ /* 0x000f620000100800 */
[----:B------:R-:W-:Y:S01]  /*1ff0*/  VIADD R0, R0, 0x4 ;  /* 0x0000000400007836 */ /* 0x000fe20000000000 */
[-C--:B--2---:R-:W-:Y:S01]  /*2000*/  FSETP.GT.AND P0, PT, R8, R9.reuse, PT ;  /* 0x000000090800720b */ /* 0x084fe20003f04000 */
[----:B------:R-:W-:Y:S01]  /*2010*/  IMAD.MOV.U32 R13, RZ, RZ, R8 ;  /* 0x000000ffff0d7224 */ /* 0x000fe200078e0008 */
[----:B------:R-:W-:-:S11]  /*2020*/  MOV R12, R9 ;  /* 0x00000009000c7202 */ /* 0x000fd60000000f00 */
        /* <DEDUP_REMOVED lines=11> */
[----:B------:R1:W-:Y:S02]  /*20e0*/  @P0 STL [R16+0x10], R10 ;  /* 0x0000100a10000387 */ /* 0x0003e40000100800 */
.L_x_26:
[----:B------:R-:W-:Y:S05]  /*20f0*/  @!P2 BRA `(.L_x_22) ;  /* 0x00000000004ca947 */ /* 0x000fea0003800000 */
[----:B------:R-:W-:-:S05]  /*2100*/  IMAD R0, R0, 0x4, R1 ;  /* 0x0000000400007824 */ /* 0x000fca00078e0201 */
[----:B------:R-:W2:Y:S01]  /*2110*/  LDL.64 R8, [R0] ;  /* 0x0000000000087983 */ /* 0x000ea20000100a00 */
[----:B------:R-:W-:Y:S02]  /*2120*/  ISETP.NE.AND P1, PT, R14, 0x1, PT ;  /* 0x000000010e00780c */ /* 0x000fe40003f25270 */
[----:B--2---:R-:W-:Y:S01]  /*2130*/  FSETP.GT.AND P0, PT, R8, R9, PT ;  /* 0x000000090800720b */ /* 0x004fe20003f04000 */
[----:B01----:R-:W-:Y:S02]  /*2140*/  IMAD.MOV.U32 R10, RZ, RZ, R9 ;  /* 0x000000ffff0a7224 */ /* 0x003fe400078e0009 */
[----:B------:R-:W-:-:S10]  /*2150*/  IMAD.MOV.U32 R11, RZ, RZ, R8 ;  /* 0x000000ffff0b7224 */ /* 0x000fd400078e0008 */
[----:B------:R2:W-:Y:S01]  /*2160*/  @P0 STL.64 [R0], R10 ;  /* 0x0000000a00000387 */ /* 0x0005e20000100a00 */
[----:B------:R-:W-:Y:S01]  /*2170*/  @P0 IMAD.MOV.U32 R9, RZ, RZ, R8 ;  /* 0x000000ffff090224 */ /* 0x000fe200078e0008 */
[----:B------:R-:W-:Y:S06]  /*2180*/  @!P1 BRA `(.L_x_22) ;  /* 0x0000000000289947 */ /* 0x000fec0003800000 */
[----:B--2---:R-:W2:Y:S01]  /*2190*/  LDL R11, [R0+0x8] ;  /* 0x00000800000b7983 */ /* 0x004ea20000100800 */
[----:B------:R-:W-:Y:S02]  /*21a0*/  ISETP.NE.AND P1, PT, R14, 0x2, PT ;  /* 0x000000020e00780c */ /* 0x000fe40003f25270 */
[----:B--2---:R-:W-:-:S13]  /*21b0*/  FSETP.GT.AND P0, PT, R9, R11, PT ;  /* 0x0000000b0900720b */ /* 0x004fda0003f04000 */
[----:B------:R-:W-:Y:S04]  /*21c0*/  @P0 STL [R0+0x8], R9 ;  /* 0x0000080900000387 */ /* 0x000fe80000100800 */
[----:B------:R0:W-:Y:S02]  /*21d0*/  @P0 STL [R0+0x4], R11 ;  /* 0x0000040b00000387 */ /* 0x0001e40000100800 */
[----:B0-----:R-:W-:Y:S01]  /*21e0*/  @P0 IMAD.MOV.U32 R11, RZ, RZ, R9 ;  /* 0x000000ffff0b0224 */ /* 0x001fe200078e0009 */
[----:B------:R-:W-:Y:S06]  /*21f0*/  @!P1 BRA `(.L_x_22) ;  /* 0x00000000000c9947 */ /* 0x000fec0003800000 */
[----:B------:R-:W2:Y:S02]  /*2200*/  LDL R10, [R0+0xc] ;  /* 0x00000c00000a7983 */ /* 0x000ea40000100800 */
[----:B--2---:R-:W-:-:S13]  /*2210*/  FSETP.GT.AND P0, PT, R11, R10, PT ;  /* 0x0000000a0b00720b */ /* 0x004fda0003f04000 */
[----:B------:R3:W-:Y:S02]  /*2220*/  @P0 STL.64 [R0+0x8], R10 ;  /* 0x0000080a00000387 */ /* 0x0007e40000100a00 */
.L_x_22:
[----:B------:R-:W-:Y:S01]  /*2230*/  UIADD3 UR4, UPT, UPT, UR4, 0x1, URZ ;  /* 0x0000000104047890 */ /* 0x000fe2000fffe0ff */
[----:B------:R-:W-:Y:S02]  /*2240*/  VIADD R24, R24, 0x1 ;  /* 0x0000000118187836 */ /* 0x000fe40000000000 */
[----:B------:R-:W-:-:S03]  /*2250*/  VIADD R7, R7, 0x1 ;  /* 0x0000000107077836 */ /* 0x000fc60000000000 */
[----:B------:R-:W-:-:S13]  /*2260*/  ISETP.NE.AND P0, PT, R4, UR4, PT ;  /* 0x0000000404007c0c */ /* 0x000fda000bf05270 */
[----:B------:R-:W-:Y:S05]  /*2270*/  @P0 BRA `(.L_x_27) ;  /* 0xfffffff400000947 */ /* 0x000fea000383ffff */
.L_x_21:
[----:B------:R-:W-:Y:S01]  /*2280*/  SHF.R.U32.HI R2, RZ, 0x1, R2 ;  /* 0x00000001ff027819 */ /* 0x000fe20000011602 */
[----:B--2---:R-:W2:Y:S01]  /*2290*/  LDC.64 R4, c[0x0][0x388] ;  /* 0x0000e200ff047b82 */ /* 0x004ea20000000a00 */
[----:B---3--:R-:W3:Y:S03]  /*22a0*/  LDCU UR4, c[0x0][0x394] ;  /* 0x00007280ff0477ac */ /* 0x008ee60008000800 */
[----:B------:R-:W-:-:S05]  /*22b0*/  IMAD R0, R2, 0x4, R1 ;  /* 0x0000000402007824 */ /* 0x000fca00078e0201 */
[----:B------:R-:W4:Y:S01]  /*22c0*/  LDL R7, [R0] ;  /* 0x0000000000077983 */ /* 0x000f220000100800 */
[----:B---3--:R-:W-:-:S04]  /*22d0*/  IMAD R3, R3, UR4, R26 ;  /* 0x0000000403037c24 */ /* 0x008fc8000f8e021a */
[----:B--2---:R-:W-:-:S05]  /*22e0*/  IMAD.WIDE R2, R3, 0x4, R4 ;  /* 0x0000000403027825 */ /* 0x004fca00078e0204 */
[----:B----4-:R-:W-:Y:S01]  /*22f0*/  STG.E desc[UR6][R2.64], R7 ;  /* 0x0000000702007986 */ /* 0x010fe2000c101906 */
[----:B------:R-:W-:Y:S05]  /*2300*/  EXIT ;  /* 0x000000000000794d */ /* 0x000fea0003800000 */
.L_x_28:
[----:B------:R-:W-:-:S00]  /*2310*/  BRA `(.L_x_28) ;  /* 0xfffffffc00fc7947 */ /* 0x000fc0000383ffff */
[----:B------:R-:W-:-:S00]  /*2320*/  NOP ;  /* 0x0000000000007918 */ /* 0x000fc00000000000 */
        /* <DEDUP_REMOVED lines=13> */
.L_x_42:


//--------------------- .text.median_filter_2d    --------------------------
	.section	.text.median_filter_2d,"ax",@progbits
	.align	128
        .global         median_filter_2d
        .type           median_filter_2d,@function
        .size           median_filter_2d,(.L_x_43 - median_filter_2d)
        .other          median_filter_2d,@"STO_CUDA_ENTRY STV_DEFAULT"
median_filter_2d:
.text.median_filter_2d:
[----:B------:R-:W0:Y:S01]  /*0000*/  LDC R1, c[0x0][0x37c] ;  /* 0x0000df00ff017b82 */ /* 0x000e220000000800 */
[----:B------:R-:W1:Y:S07]  /*0010*/  S2R R2, SR_TID.X ;  /* 0x0000000000027919 */ /* 0x000e6e0000002100 */
[----:B------:R-:W2:Y:S01]  /*0020*/  LDC R5, c[0x0][0x398] ;  /* 0x0000e600ff057b82 */ /* 0x000ea20000000800 */
[----:B------:R-:W3:Y:S01]  /*0030*/  LDCU.64 UR6, c[0x0][0x390] ;  /* 0x00007200ff0677ac */ /* 0x000ee20008000a00 */
[----:B0-----:R-:W-:Y:S01]  /*0040*/  VIADD R1, R1, 0xfffffeb8 ;  /* 0xfffffeb801017836 */ /* 0x001fe20000000000 */
[----:B------:R-:W0:Y:S05]  /*0050*/  S2R R4, SR_TID.Y ;  /* 0x0000000000047919 */ /* 0x000e2a0000002200 */
[----:B------:R-:W1:Y:S08]  /*0060*/  S2UR UR4, SR_CTAID.X ;  /* 0x00000000000479c3 */ /* 0x000e700000002500 */
[----:B------:R-:W1:Y:S08]  /*0070*/  LDC R29, c[0x0][0x360] ;  /* 0x0000d800ff1d7b82 */ /* 0x000e700000000800 */
[----:B------:R-:W0:Y:S01]  /*0080*/  S2UR UR5, SR_CTAID.Y ;  /* 0x00000000000579c3 */ /* 0x000e220000002600 */
[----:B--2---:R-:W-:-:S04]  /*0090*/  LEA.HI R0, R5, R5, RZ, 0x1 ;  /* 0x0000000505007211 */ /* 0x004fc800078f08ff */
[----:B------:R-:W-:-:S03]  /*00a0*/  LOP3.LUT R3, R0, 0xfffffffe, RZ, 0xc0, !PT ;  /* 0xfffffffe00037812 */ /* 0x000fc600078ec0ff */
[----:B------:R-:W0:Y:S01]  /*00b0*/  LDC R27, c[0x0][0x364] ;  /* 0x0000d900ff1b7b82 */ /* 0x000e220000000800 */
[----:B-1----:R-:W-:Y:S01]  /*00c0*/  IMAD R29, R29, UR4, R2 ;  /* 0x000000041d1d7c24 */ /* 0x002fe2000f8e0202 */
[----:B---3--:R-:W-:-:S04]  /*00d0*/  IADD3 R2, PT, PT, -R3, UR7, RZ ;  /* 0x0000000703027c10 */ /* 0x008fc8000fffe1ff */
[----:B------:R-:W-:Y:S01]  /*00e0*/  ISETP.GE.AND P0, PT, R29, R2, PT ;  /* 0x000000021d00720c */ /* 0x000fe20003f06270 */
[----:B0-----:R-:W-:Y:S01]  /*00f0*/  IMAD R27, R27, UR5, R4 ;  /* 0x000000051b1b7c24 */ /* 0x001fe2000f8e0204 */
[----:B------:R-:W-:-:S04]  /*0100*/  IADD3 R4, PT, PT, -R3, UR6, RZ ;  /* 0x0000000603047c10 */ /* 0x000fc8000fffe1ff */
[----:B------:R-:W-:-:S13]  /*0110*/  ISETP.GE.OR P0, PT, R27, R4, P0 ;  /* 0x000000041b00720c */ /* 0x000fda0000706670 */
[----:B------:R-:W-:Y:S05]  /*0120*/  @P0 EXIT ;  /* 0x000000000000094d */ /* 0x000fea0003800000 */
[----:B------:R-:W-:Y:S01]  /*0130*/  ISETP.GE.AND P0, PT, R5, -0x1, PT ;  /* 0xffffffff0500780c */ /* 0x000fe20003f06270 */
[----:B------:R-:W0:-:S12]  /*0140*/  LDCU.64 UR6, c[0x0][0x358] ;  /* 0x00006b00ff0677ac */ /* 0x000e180008000a00 */
[----:B------:R-:W-:Y:S05]  /*0150*/  @!P0 BRA `(.L_x_29) ;  /* 0x0000000400008947 */ /* 0x000fea0003800000 */
[----:B------:R-:W-:Y:S01]  /*0160*/  SHF.R.S32.HI R0, RZ, 0x1, R0 ;  /* 0x00000001ff007819 */ /* 0x000fe20000011400 */
[----:B------:R-:W-:Y:S02]  /*0170*/  IMAD.MOV.U32 R6, RZ, RZ, RZ ;  /* 0x000000ffff067224 */ /* 0x000fe400078e00ff */
[----:B------:R-:W-:Y:S01]  /*0180*/  IMAD.MOV.U32 R16, RZ, RZ, RZ ;  /* 0x000000ffff107224 */ /* 0x000fe200078e00ff */
[----:B------:R-:W-:Y:S01]  /*0190*/  IABS R5, R0 ;  /* 0x0000000000057213 */ /* 0x000fe20000000000 */
[--C-:B------:R-:W-:Y:S01]  /*01a0*/  IMAD.MOV R3, RZ, RZ, -R0.reuse ;  /* 0x000000ffff037224 */ /* 0x100fe200078e0a00 */
[C---:B------:R-:W-:Y:S01]  /*01b0*/  IADD3 R8, PT, PT, -R0.reuse, 0x1, RZ ;  /* 0x0000000100087810 */ /* 0x040fe20007ffe1ff */
[--C-:B------:R-:W-:Y:S01]  /*01c0*/  IMAD.IADD R11, R29, 0x1, R0.reuse ;  /* 0x000000011d0b7824 */ /* 0x100fe200078e0200 */
[C---:B------:R-:W-:Y:S01]  /*01d0*/  IADD3 R9, PT, PT, -R0.reuse, 0x2, RZ ;  /* 0x0000000200097810 */ /* 0x040fe20007ffe1ff */
[C---:B------:R-:W-:Y:S01]  /*01e0*/  IMAD.IADD R10, R0.reuse, 0x1, R5 ;  /* 0x00000001000a7824 */ /* 0x040fe200078e0205 */
[----:B------:R-:W-:Y:S01]  /*01f0*/  IADD3 R17, PT, PT, -R0, 0x3, RZ ;  /* 0x0000000300117810 */ /* 0x000fe20007ffe1ff */
[----:B------:R-:W-:-:S02]  /*0200*/  IMAD.IADD R12, R27, 0x1, R0 ;  /* 0x000000011b0c7824 */ /* 0x000fc400078e0200 */
[----:B------:R-:W-:Y:S01]  /*0210*/  IMAD.MOV.U32 R13, RZ, RZ, R3 ;  /* 0x000000ffff0d7224 */ /* 0x000fe200078e0003 */
[----:B------:R-:W-:-:S07]  /*0220*/  LOP3.LUT R19, R10, 0x3, RZ, 0xc0, !PT ;  /* 0x000000030a137812 */ /* 0x000fce00078ec0ff */
.L_x_33:
[----:B------:R-:W-:Y:S01]  /*0230*/  ISETP.NE.AND P1, PT, R19, 0x3, PT ;  /* 0x000000031300780c */ /* 0x000fe20003f25270 */
[----:B0-----:R-:W-:Y:S01]  /*0240*/  IMAD.IADD R20, R12, 0x1, R13 ;  /* 0x000000010c147824 */ /* 0x001fe200078e020d */
[----:B------:R-:W-:Y:S01]  /*0250*/  ISETP.GE.U32.AND P0, PT, R10, 0x3, PT ;  /* 0x000000030a00780c */ /* 0x000fe20003f06070 */
[----:B------:R-:W-:-:S10]  /*0260*/  IMAD.MOV.U32 R14, RZ, RZ, R3 ;  /* 0x000000ffff0e7224 */ /* 0x000fd400078e0003 */
[----:B-12---:R-:W-:Y:S05]  /*0270*/  @!P1 BRA `(.L_x_30) ;  /* 0x0000000000509947 */ /* 0x006fea0003800000 */
[----:B------:R-:W1:Y:S01]  /*0280*/  LDC.64 R4, c[0x0][0x380] ;  /* 0x0000e000ff047b82 */ /* 0x000e620000000a00 */
[----:B------:R-:W2:Y:S02]  /*0290*/  LDCU UR4, c[0x0][0x394] ;  /* 0x00007280ff0477ac */ /* 0x000ea40008000800 */
[----:B--2---:R-:W-:-:S04]  /*02a0*/  IMAD R7, R20, UR4, R29 ;  /* 0x0000000414077c24 */ /* 0x004fc8000f8e021d */
[----:B-1----:R-:W-:-:S05]  /*02b0*/  IMAD.WIDE R4, R7, 0x4, R4 ;  /* 0x0000000407047825 */ /* 0x002fca00078e0204 */
[----:B0-----:R-:W2:Y:S01]  /*02c0*/  LDG.E R7, desc[UR6][R4.64] ;  /* 0x0000000604077981 */ /* 0x001ea2000c1e1900 */
[C---:B------:R-:W-:Y:S01]  /*02d0*/  LEA R18, R6.reuse, R1, 0x2 ;  /* 0x0000000106127211 */ /* 0x040fe200078e10ff */
[----:B------:R-:W-:Y:S01]  /*02e0*/  VIADD R16, R6, 0x1 ;  /* 0x0000000106107836 */ /* 0x000fe20000000000 */
[----:B------:R-:W-:Y:S01]  /*02f0*/  ISETP.NE.AND P1, PT, R19, RZ, PT ;  /* 0x000000ff1300720c */ /* 0x000fe20003f25270 */
[----:B------:R-:W-:Y:S02]  /*0300*/  IMAD.MOV.U32 R14, RZ, RZ, R8 ;  /* 0x000000ffff0e7224 */ /* 0x000fe400078e0008 */
[----:B--2---:R1:W-:Y:S10]  /*0310*/  STL [R18], R7 ;  /* 0x0000000712007387 */ /* 0x0043f40000100800 */
[----:B------:R-:W-:Y:S05]  /*0320*/  @!P1 BRA `(.L_x_30) ;  /* 0x0000000000249947 */ /* 0x000fea0003800000 */
[----:B------:R-:W-:Y:S01]  /*0330*/  ISETP.NE.AND P1, PT, R19, 0x1, PT ;  /* 0x000000011300780c */ /* 0x000fe20003f25270 */
[----:B-1----:R-:W2:-:S12]  /*0340*/  LDG.E R7, desc[UR6][R4.64+0x4] ;  /* 0x0000040604077981 */ /* 0x002e98000c1e1900 */
[----:B------:R-:W3:Y:S01]  /*0350*/  @P1 LDG.E R15, desc[UR6][R4.64+0x8] ;  /* 0x00000806040f1981 */ /* 0x000ee2000c1e1900 */
[C---:B------:R-:W-:Y:S02]  /*0360*/  VIADD R16, R6.reuse, 0x2 ;  /* 0x0000000206107836 */ /* 0x040fe40000000000 */
[----:B------:R-:W-:Y:S02]  /*0370*/  IMAD.MOV.U32 R14, RZ, RZ, R9 ;  /* 0x000000ffff0e7224 */ /* 0x000fe400078e0009 */
[----:B------:R-:W-:Y:S02]  /*0380*/  @P1 VIADD R16, R6, 0x3 ;  /* 0x0000000306101836 */ /* 0x000fe40000000000 */
[----:B------:R-:W-:Y:S01]  /*0390*/  @P1 IMAD.MOV.U32 R14, RZ, RZ, R17 ;  /* 0x000000ffff0e1224 */ /* 0x000fe200078e0011 */
[----:B--2---:R2:W-:Y:S04]  /*03a0*/  STL [R18+0x4], R7 ;  /* 0x0000040712007387 */ /* 0x0045e80000100800 */
[----:B---3--:R2:W-:Y:S02]  /*03b0*/  @P1 STL [R18+0x8], R15 ;  /* 0x0000080f12001387 */ /* 0x0085e40000100800 */
.L_x_30:
[----:B------:R-:W-:Y:S05]  /*03c0*/  @!P0 BRA `(.L_x_31) ;  /* 0x0000000000508947 */ /* 0x000fea0003800000 */
[----:B------:R-:W3:Y:S01]  /*03d0*/  LDC.64 R4, c[0x0][0x380] ;  /* 0x0000e000ff047b82 */ /* 0x000ee20000000a00 */
[----:B------:R-:W2:Y:S02]  /*03e0*/  LDCU UR4, c[0x0][0x394] ;  /* 0x00007280ff0477ac */ /* 0x000ea40008000800 */
[----:B--2---:R-:W-:-:S07]  /*03f0*/  IMAD R15, R20, UR4, R11 ;  /* 0x00000004140f7c24 */ /* 0x004fce000f8e020b */
.L_x_32:
[----:B-1----:R-:W-:-:S04]  /*0400*/  IMAD.IADD R7, R15, 0x1, R14 ;  /* 0x000000010f077824 */ /* 0x002fc800078e020e */
[----:B---3--:R-:W-:-:S05]  /*0410*/  IMAD.WIDE R6, R7, 0x4, R4 ;  /* 0x0000000407067825 */ /* 0x008fca00078e0204 */
[----:B0-----:R-:W2:Y:S04]  /*0420*/  LDG.E R18, desc[UR6][R6.64] ;  /* 0x0000000606127981 */ /* 0x001ea8000c1e1900 */
[----:B------:R-:W3:Y:S04]  /*0430*/  LDG.E R20, desc[UR6][R6.64+0x4] ;  /* 0x0000040606147981 */ /* 0x000ee8000c1e1900 */
[----:B------:R-:W4:Y:S04]  /*0440*/  LDG.E R22, desc[UR6][R6.64+0x8] ;  /* 0x0000080606167981 */ /* 0x000f28000c1e1900 */
[----:B------:R-:W5:Y:S01]  /*0450*/  LDG.E R24, desc[UR6][R6.64+0xc] ;  /* 0x00000c0606187981 */ /* 0x000f62000c1e1900 */
[C---:B------:R-:W-:Y:S01]  /*0460*/  IMAD R21, R16.reuse, 0x4, R1 ;  /* 0x0000000410157824 */ /* 0x040fe200078e0201 */
[----:B------:R-:W-:Y:S01]  /*0470*/  IABS R26, R0 ;  /* 0x00000000001a7213 */ /* 0x000fe20000000000 */
[----:B------:R-:W-:Y:S01]  /*0480*/  VIADD R16, R16, 0x4 ;  /* 0x0000000410107836 */ /* 0x000fe20000000000 */
[C---:B------:R-:W-:Y:S01]  /*0490*/  IADD3 R23, PT, PT, R14.reuse, 0x3, RZ ;  /* 0x000000030e177810 */ /* 0x040fe20007ffe0ff */
[----:B------:R-:W-:-:S03]  /*04a0*/  VIADD R14, R14, 0x4 ;  /* 0x000000040e0e7836 */ /* 0x000fc60000000000 */
[----:B------:R-:W-:Y:S01]  /*04b0*/  ISETP.NE.AND P0, PT, R23, R26, PT ;  /* 0x0000001a1700720c */ /* 0x000fe20003f05270 */
[----:B--2---:R0:W-:Y:S04]  /*04c0*/  STL [R21], R18 ;  /* 0x0000001215007387 */ /* 0x0041e80000100800 */
[----:B---3--:R0:W-:Y:S04]  /*04d0*/  STL [R21+0x4], R20 ;  /* 0x0000041415007387 */ /* 0x0081e80000100800 */
[----:B----4-:R0:W-:Y:S04]  /*04e0*/  STL [R21+0x8], R22 ;  /* 0x0000081615007387 */ /* 0x0101e80000100800 */
[----:B-----5:R0:W-:Y:S01]  /*04f0*/  STL [R21+0xc], R24 ;  /* 0x00000c1815007387 */ /* 0x0201e20000100800 */
[----:B------:R-:W-:Y:S05]  /*0500*/  @P0 BRA `(.L_x_32) ;  /* 0xfffffffc00bc0947 */ /* 0x000fea000383ffff */
.L_x_31:
[----:B------:R-:W-:Y:S01]  /*0510*/  IABS R4, R0 ;  /* 0x0000000000047213 */ /* 0x000fe20000000000 */
[----:B------:R-:W-:-:S03]  /*0520*/  IMAD.MOV.U32 R6, RZ, RZ, R16 ;  /* 0x000000ffff067224 */ /* 0x000fc600078e0010 */
[C---:B------:R-:W-:Y:S01]  /*0530*/  ISETP.NE.AND P0, PT, R13.reuse, R4, PT ;  /* 0x000000040d00720c */ /* 0x040fe20003f05270 */
[----:B------:R-:W-:-:S12]  /*0540*/  VIADD R13, R13, 0x1 ;  /* 0x000000010d0d7836 */ /* 0x000fd80000000000 */
[----:B------:R-:W-:Y:S05]  /*0550*/  @P0 BRA `(.L_x_33) ;  /* 0xfffffffc00340947 */ /* 0x000fea000383ffff */
.L_x_29:
[----:B------:R-:W3:Y:S02]  /*0560*/  LDC R3, c[0x0][0x398] ;  /* 0x0000e600ff037b82 */ /* 0x000ee40000000800 */
[C---:B---3--:R-:W-:Y:S01]  /*0570*/  ISETP.NE.AND P0, PT, R3.reuse, RZ, PT ;  /* 0x000000ff0300720c */ /* 0x048fe20003f05270 */
[----:B------:R-:W-:-:S12]  /*0580*/  IMAD R3, R3, R3, RZ ;  /* 0x0000000303037224 */ /* 0x000fd800078e02ff */
[----:B------:R-:W-:Y:S05]  /*0590*/  @!P0 BRA `(.L_x_34) ;  /* 0x0000000c001c8947 */ /* 0x000fea0003800000 */
[C---:B------:R-:W-:Y:S01]  /*05a0*/  VIMNMX.U32 R4, PT, PT, R3.reuse, 0x1, !PT ;  /* 0x0000000103047848 */ /* 0x040fe20007fe0000 */
[----:B------:R-:W-:Y:S01]  /*05b0*/  VIADD R5, R3, 0xfffffffe ;  /* 0xfffffffe03057836 */ /* 0x000fe20000000000 */
[----:B-12---:R-:W-:Y:S01]  /*05c0*/  PRMT R7, RZ, 0x7610, R7 ;  /* 0x00007610ff077816 */ /* 0x006fe20000000007 */
[----:B------:R-:W-:Y:S01]  /*05d0*/  VIADD R6, R1, 0x20 ;  /* 0x0000002001067836 */ /* 0x000fe20000000000 */
[----:B0-----:R-:W-:Y:S01]  /*05e0*/  PRMT R24, RZ, 0x7610, R24 ;  /* 0x00007610ff187816 */ /* 0x001fe20000000018 */
[----:B------:R-:W-:Y:S01]  /*05f0*/  IMAD.MOV.U32 R25, RZ, RZ, R3 ;  /* 0x000000ffff197224 */ /* 0x000fe200078e0003 */
[----:B------:R-:W-:-:S06]  /*0600*/  UMOV UR4, URZ ;  /* 0x000000ff00047c82 */ /* 0x000fcc0008000000 */
.L_x_40:
[----:B--23--:R-:W-:Y:S01]  /*0610*/  IADD3 R0, PT, PT, -R3, UR4, RZ ;  /* 0x0000000403007c10 */ /* 0x00cfe2000fffe1ff */
[----:B------:R-:W-:-:S03]  /*0620*/  VIADD R25, R25, 0xffffffff ;  /* 0xffffffff19197836 */ /* 0x000fc60000000000 */
[----:B------:R-:W-:-:S13]  /*0630*/  ISETP.GT.AND P0, PT, R0, -0x2, PT ;  /* 0xfffffffe0000780c */ /* 0x000fda0003f04270 */
[----:B01----:R-:W-:Y:S05]  /*0640*/  @P0 BRA `(.L_x_35) ;  /* 0x0000000800dc0947 */ /* 0x003fea0003800000 */
[----:B------:R-:W-:Y:S02]  /*0650*/  IADD3 R0, PT, PT, R5, -UR4, RZ ;  /* 0x8000000405007c10 */ /* 0x000fe4000fffe0ff */
[----:B------:R-:W-:Y:S02]  /*0660*/  LOP3.LUT P0, RZ, R25, 0xf, RZ, 0xc0, !PT ;  /* 0x0000000f19ff7812 */ /* 0x000fe4000780c0ff */
[----:B------:R-:W-:Y:S01]  /*0670*/  ISETP.GE.U32.AND P1, PT, R0, 0xf, PT ;  /* 0x0000000f0000780c */ /* 0x000fe20003f26070 */
[----:B------:R-:W-:-:S12]  /*0680*/  IMAD.MOV.U32 R0, RZ, RZ, RZ ;  /* 0x000000ffff007224 */ /* 0x000fd800078e00ff */
[----:B------:R-:W-:Y:S05]  /*0690*/  @!P1 BRA `(.L_x_36) ;  /* 0x0000000400409947 */ /* 0x000fea0003800000 */
[----:B------:R0:W5:Y:S01]  /*06a0*/  LDL R9, [R1] ;  /* 0x0000000001097983 */ /* 0x0001620000100800 */
[----:B------:R-:W-:Y:S01]  /*06b0*/  LOP3.LUT R0, R25, 0xfffffff0, RZ, 0xc0, !PT ;  /* 0xfffffff019007812 */ /* 0x000fe200078ec0ff */
[----:B------:R-:W-:-:S04]  /*06c0*/  IMAD.MOV.U32 R26, RZ, RZ, R6 ;  /* 0x000000ffff1a7224 */ /* 0x000fc800078e0006 */
[----:B------:R-:W-:-:S07]  /*06d0*/  IMAD.MOV R28, RZ, RZ, -R0 ;  /* 0x000000ffff1c7224 */ /* 0x000fce00078e0a00 */
.L_x_37:
[----:B------:R-:W2:Y:S04]  /*06e0*/  LDL R8, [R26+-0x1c] ;  /* 0xffffe4001a087983 */ /* 0x000ea80000100800 */
[----:B------:R-:W3:Y:S04]  /*06f0*/  LDL R21, [R26+-0x18] ;  /* 0xffffe8001a157983 */ /* 0x000ee80000100800 */
[----:B------:R-:W4:Y:S04]  /*0700*/  LDL R20, [R26+-0x14] ;  /* 0xffffec001a147983 */ /* 0x000f280000100800 */
[----:B------:R-:W4:Y:S04]  /*0710*/  LDL R19, [R26+-0x10] ;  /* 0xfffff0001a137983 */ /* 0x000f280000100800 */
[----:B------:R-:W4:Y:S04]  /*0720*/  LDL R18, [R26+-0xc] ;  /* 0xfffff4001a127983 */ /* 0x000f280000100800 */
[----:B------:R-:W4:Y:S04]  /*0730*/  LDL R17, [R26+-0x8] ;  /* 0xfffff8001a117983 */ /* 0x000f280000100800 */
[----:B------:R-:W4:Y:S04]  /*0740*/  LDL R16, [R26+-0x4] ;  /* 0xfffffc001a107983 */ /* 0x000f280000100800 */
[----:B------:R-:W4:Y:S04]  /*0750*/  LDL R15, [R26] ;  /* 0x000000001a0f7983 */ /* 0x000f280000100800 */
[----:B------:R-:W4:Y:S04]  /*0760*/  LDL R14, [R26+0x4] ;  /* 0x000004001a0e7983 */ /* 0x000f280000100800 */
[----:B------:R-:W4:Y:S04]  /*0770*/  LDL R13, [R26+0x8] ;  /* 0x000008001a0d7983 */ /* 0x000f280000100800 */
[----:B------:R-:W4:Y:S04]  /*0780*/  LDL R12, [R26+0xc] ;  /* 0x00000c001a0c7983 */ /* 0x000f280000100800 */
[----:B------:R-:W4:Y:S04]  /*0790*/  LDL R11, [R26+0x10] ;  /* 0x000010001a0b7983 */ /* 0x000f280000100800 */
[----:B------:R-:W4:Y:S04]  /*07a0*/  LDL R10, [R26+0x14] ;  /* 0x000014001a0a7983 */ /* 0x000f280000100800 */
[----:B------:R-:W4:Y:S04]  /*07b0*/  LDL R23, [R26+0x18] ;  /* 0x000018001a177983 */ /* 0x000f280000100800 */
[----:B------:R-:W4:Y:S01]  /*07c0*/  LDL R22, [R26+0x1c] ;  /* 0x00001c001a167983 */ /* 0x000f220000100800 */
[----:B--2--5:R-:W-:-:S13]  /*07d0*/  FSETP.GT.AND P1, PT, R9, R8, PT ;  /* 0x000000080900720b */ /* 0x024fda0003f24000 */
[----:B------:R1:W-:Y:S02]  /*07e0*/  @P1 STL.64 [R26+-0x20], R8 ;  /* 0xffffe0081a001387 */ /* 0x0003e40000100a00 */
[----:B-1----:R-:W-:Y:S02]  /*07f0*/  @P1 IMAD.MOV.U32 R8, RZ, RZ, R9 ;  /* 0x000000ffff081224 */ /* 0x002fe400078e0009 */
[----:B------:R-:W2:Y:S03]  /*0800*/  LDL R9, [R26+0x20] ;  /* 0x000020001a097983 */ /* 0x000ea60000100800 */
[----:B---3--:R-:W-:-:S13]  /*0810*/  FSETP.GT.AND P1, PT, R8, R21, PT ;  /* 0x000000150800720b */ /* 0x008fda0003f24000 */
[----:B------:R1:W-:Y:S04]  /*0820*/  @P1 STL [R26+-0x1c], R21 ;  /* 0xffffe4151a001387 */ /* 0x0003e80000100800 */
[----:B------:R-:W-:Y:S01]  /*0830*/  @P1 STL [R26+-0x18], R8 ;  /* 0xffffe8081a001387 */ /* 0x000fe20000100800 */
[----:B-1----:R-:W-:-:S05]  /*0840*/  @P1 IMAD.MOV.U32 R21, RZ, RZ, R8 ;  /* 0x000000ffff151224 */ /* 0x002fca00078e0008 */
[----:B----4-:R-:W-:-:S13]  /*0850*/  FSETP.GT.AND P1, PT, R21, R20, PT ;  /* 0x000000141500720b */ /* 0x010fda0003f24000 */
[----:B------:R1:W-:Y:S02]  /*0860*/  @P1 STL.64 [R26+-0x18], R20 ;  /* 0xffffe8141a001387 */ /* 0x0003e40000100a00 */
[----:B-1----:R-:W-:-:S05]  /*0870*/  @P1 IMAD.MOV.U32 R20, RZ, RZ, R21 ;  /* 0x000000ffff141224 */ /* 0x002fca00078e0015 */
[----:B------:R-:W-:-:S13]  /*0880*/  FSETP.GT.AND P1, PT, R20, R19, PT ;  /* 0x000000131400720b */ /* 0x000fda0003f24000 */
[----:B------:R1:W-:Y:S04]  /*0890*/  @P1 STL [R26+-0x14], R19 ;  /* 0xffffec131a001387 */ /* 0x0003e80000100800 */
[----:B------:R-:W-:Y:S01]  /*08a0*/  @P1 STL [R26+-0x10], R20 ;  /* 0xfffff0141a001387 */ /* 0x000fe20000100800 */
[----:B-1----:R-:W-:-:S05]  /*08b0*/  @P1 IMAD.MOV.U32 R19, RZ, RZ, R20 ;  /* 0x000000ffff131224 */ /* 0x002fca00078e0014 */
[----:B------:R-:W-:-:S13]  /*08c0*/  FSETP.GT.AND P1, PT, R19, R18, PT ;  /* 0x000000121300720b */ /* 0x000fda0003f24000 */
[----:B------:R1:W-:Y:S02]  /*08d0*/  @P1 STL.64 [R26+-0x10], R18 ;  /* 0xfffff0121a001387 */ /* 0x0003e40000100a00 */
[----:B-1----:R-:W-:-:S05]  /*08e0*/  @P1 IMAD.MOV.U32 R18, RZ, RZ, R19 ;  /* 0x000000ffff121224 */ /* 0x002fca00078e0013 */
[----:B------:R-:W-:-:S13]  /*08f0*/  FSETP.GT.AND P1, PT, R18, R17, PT ;  /* 0x000000111200720b */ /* 0x000fda0003f24000 */
[----:B------:R1:W-:Y:S02]  /*0900*/  @P1 STL [R26+-0xc], R17 ;  /* 0xfffff4111a001387 */ /* 0x0003e40000100800 */
[----:B-1----:R-:W-:-:S04]  /*0910*/  @P1 MOV R17, R18 ;  /* 0x0000001200111202 */ /* 0x002fc80000000f00 */
[----:B------:R-:W-:Y:S01]  /*0920*/  FSETP.GT.AND P2, PT, R17, R16, PT ;  /* 0x000000101100720b */ /* 0x000fe20003f44000 */
[----:B------:R-:W-:-:S12]  /*0930*/  @P1 STL [R26+-0x8], R18 ;  /* 0xfffff8121a001387 */ /* 0x000fd80000100800 */
[----:B------:R1:W-:Y:S02]  /*0940*/  @P2 STL.64 [R26+-0x8], R16 ;  /* 0xfffff8101a002387 */ /* 0x0003e40000100a00 */
[----:B-1----:R-:W-:-:S05]  /*0950*/  @P2 IMAD.MOV.U32 R16, RZ, RZ, R17 ;  /* 0x000000ffff102224 */ /* 0x002fca00078e0011 */
[----:B------:R-:W-:-:S13]  /*0960*/  FSETP.GT.AND P1, PT, R16, R15, PT ;  /* 0x0000000f1000720b */ /* 0x000fda0003f24000 */
[----:B------:R1:W-:Y:S02]  /*0970*/  @P1 STL [R26+-0x4], R15 ;  /* 0xfffffc0f1a001387 */ /* 0x0003e40000100800 */
[----:B-1----:R-:W-:-:S05]  /*0980*/  @P1 IMAD.MOV.U32 R15, RZ, RZ, R16 ;  /* 0x000000ffff0f1224 */ /* 0x002fca00078e0010 */
[----:B------:R-:W-:Y:S01]  /*0990*/  FSETP.GT.AND P2, PT, R15, R14, PT ;  /* 0x0000000e0f00720b */ /* 0x000fe20003f44000 */
[----:B------:R-:W-:-:S12]  /*09a0*/  @P1 STL [R26], R16 ;  /* 0x000000101a001387 */ /* 0x000fd80000100800 */
[----:B------:R1:W-:Y:S02]  /*09b0*/  @P2 STL.64 [R26], R14 ;  /* 0x0000000e1a002387 */ /* 0x0003e40000100a00 */
[----:B-1----:R-:W-:-:S05]  /*09c0*/  @P2 IMAD.MOV.U32 R14, RZ, RZ, R15 ;  /* 0x000000ffff0e2224 */ /* 0x002fca00078e000f */
[----:B------:R-:W-:-:S13]  /*09d0*/  FSETP.GT.AND P1, PT, R14, R13, PT ;  /* 0x0000000d0e00720b */ /* 0x000fda0003f24000 */
[----:B------:R1:W-:Y:S02]  /*09e0*/  @P1 STL [R26+0x4], R13 ;  /* 0x0000040d1a001387 */ /* 0x0003e40000100800 */
[----:B-1----:R-:W-:-:S05]  /*09f0*/  @P1 IMAD.MOV.U32 R13, RZ, RZ, R14 ;  /* 0x000000ffff0d1224 */ /* 0x002fca00078e000e */
[----:B------:R-:W-:Y:S01]  /*0a00*/  FSETP.GT.AND P2, PT, R13, R12, PT ;  /* 0x0000000c0d00720b */ /* 0x000fe20003f44000 */
[----:B------:R-:W-:-:S12]  /*0a10*/  @P1 STL [R26+0x8], R14 ;  /* 0x0000080e1a001387 */ /* 0x000fd80000100800 */
[----:B------:R1:W-:Y:S02]  /*0a20*/  @P2 STL.64 [R26+0x8], R12 ;  /* 0x0000080c1a002387 */ /* 0x0003e40000100a00 */
        /* <DEDUP_REMOVED lines=12> */
[----:B------:R-:W-:Y:S01]  /*0af0*/  @P1 STL [R26+0x18], R10 ;  /* 0x0000180a1a001387 */ /* 0x000fe20000100800 */
[----:B------:R-:W-:-:S11]  /*0b00*/  VIADD R28, R28, 0x10 ;  /* 0x000000101c1c7836 */ /* 0x000fd60000000000 */
[----:B------:R1:W-:Y:S02]  /*0b10*/  @P2 STL.64 [R26+0x18], R22 ;  /* 0x000018161a002387 */ /* 0x0003e40000100a00 */
[----:B-1----:R-:W-:Y:S02]  /*0b20*/  @P2 MOV R22, R23 ;  /* 0x0000001700162202 */ /* 0x002fe40000000f00 */
[----:B------:R-:W-:Y:S02]  /*0b30*/  ISETP.NE.AND P2, PT, R28, RZ, PT ;  /* 0x000000ff1c00720c */ /* 0x000fe40003f45270 */
[----:B--2---:R-:W-:-:S13]  /*0b40*/  FSETP.GT.AND P1, PT, R22, R9, PT ;  /* 0x000000091600720b */ /* 0x004fda0003f24000 */
[----:B------:R1:W-:Y:S04]  /*0b50*/  @P1 STL [R26+0x1c], R9 ;  /* 0x00001c091a001387 */ /* 0x0003e80000100800 */
[----:B------:R2:W-:Y:S01]  /*0b60*/  @P1 STL [R26+0x20], R22 ;  /* 0x000020161a001387 */ /* 0x0005e20000100800 */
[----:B-1----:R-:W-:Y:S02]  /*0b70*/  @P1 IMAD.MOV.U32 R9, RZ, RZ, R22 ;  /* 0x000000ffff091224 */ /* 0x002fe400078e0016 */
[----:B--2---:R-:W-:Y:S01]  /*0b80*/  VIADD R26, R26, 0x40 ;  /* 0x000000401a1a7836 */ /* 0x004fe20000000000 */
[----:B------:R-:W-:Y:S06]  /*0b90*/  @P2 BRA `(.L_x_37) ;  /* 0xfffffff800d02947 */ /* 0x000fec000383ffff */
.L_x_36:
[----:B------:R-:W-:Y:S05]  /*0ba0*/  @!P0 BRA `(.L_x_35) ;  /* 0x0000000400848947 */ /* 0x000fea0003800000 */
[----:B------:R-:W-:-:S05]  /*0bb0*/  LOP3.LUT R8, RZ, R24, RZ, 0x33, !PT ;  /* 0x00000018ff087212 */ /* 0x000fca00078e33ff */
[----:B------:R-:W-:-:S05]  /*0bc0*/  IMAD.IADD R8, R8, 0x1, R3 ;  /* 0x0000000108087824 */ /* 0x000fca00078e0203 */
[----:B------:R-:W-:-:S04]  /*0bd0*/  LOP3.LUT R8, R8, 0xf, RZ, 0xc0, !PT ;  /* 0x0000000f08087812 */ /* 0x000fc800078ec0ff */
[C---:B------:R-:W-:Y:S01]  /*0be0*/  LOP3.LUT P0, RZ, R8.reuse, 0x7, RZ, 0xc0, !PT ;  /* 0x0000000708ff7812 */ /* 0x040fe2000780c0ff */
[----:B------:R-:W-:-:S05]  /*0bf0*/  VIADD R9, R8, 0xffffffff ;  /* 0xffffffff08097836 */ /* 0x000fca0000000000 */
[----:B------:R-:W-:-:S13]  /*0c00*/  ISETP.GE.U32.AND P1, PT, R9, 0x7, PT ;  /* 0x000000070900780c */ /* 0x000fda0003f26070 */
[----:B------:R-:W-:Y:S05]  /*0c10*/  @!P1 BRA `(.L_x_38) ;  /* 0x00000000009c9947 */ /* 0x000fea0003800000 */
[----:B------:R-:W-:-:S05]  /*0c20*/  IMAD R18, R0, 0x4, R1 ;  /* 0x0000000400127824 */ /* 0x000fca00078e0201 */
[----:B------:R-:W2:Y:S04]  /*0c30*/  LDL.64 R8, [R18] ;  /* 0x0000000012087983 */ /* 0x000ea80000100a00 */
[----:B------:R-:W3:Y:S04]  /*0c40*/  LDL R11, [R18+0x8] ;  /* 0x00000800120b7983 */ /* 0x000ee80000100800 */
[----:B------:R-:W4:Y:S04]  /*0c50*/  LDL R10, [R18+0xc] ;  /* 0x00000c00120a7983 */ /* 0x000f280000100800 */
[----:B------:R-:W5:Y:S04]  /*0c60*/  LDL R13, [R18+0x10] ;  /* 0x00001000120d7983 */ /* 0x000f680000100800 */
[----:B------:R-:W5:Y:S04]  /*0c70*/  LDL R12, [R18+0x14] ;  /* 0x00001400120c7983 */ /* 0x000f680000100800 */
[----:B------:R-:W5:Y:S04]  /*0c80*/  LDL R15, [R18+0x18] ;  /* 0x00001800120f7983 */ /* 0x000f680000100800 */
[----:B------:R-:W5:Y:S04]  /*0c90*/  LDL R14, [R18+0x1c] ;  /* 0x00001c00120e7983 */ /* 0x000f680000100800 */
[----:B------:R-:W5:Y:S01]  /*0ca0*/  LDL R19, [R18+0x20] ;  /* 0x0000200012137983 */ /* 0x000f620000100800 */
[----:B------:R-:W-:Y:S01]  /*0cb0*/  VIADD R0, R0, 0x8 ;  /* 0x0000000800007836 */ /* 0x000fe20000000000 */
[----:B--2---:R-:W-:Y:S01]  /*0cc0*/  FSETP.GT.AND P2, PT, R8, R9, PT ;  /* 0x000000090800720b */ /* 0x004fe20003f44000 */
[----:B------:R-:W-:Y:S01]  /*0cd0*/  IMAD.MOV.U32 R16, RZ, RZ, R9 ;  /* 0x000000ffff107224 */ /* 0x000fe200078e0009 */
[----:B------:R-:W-:-:S11]  /*0ce0*/  MOV R17, R8 ;  /* 0x0000000800117202 */ /* 0x000fd60000000f00 */
[----:B------:R-:W-:Y:S01]  /*0cf0*/  @P2 IMAD.MOV.U32 R9, RZ, RZ, R8 ;  /* 0x000000ffff092224 */ /* 0x000fe200078e0008 */
[----:B------:R-:W-:Y:S04]  /*0d00*/  @P2 STL.64 [R18], R16 ;  /* 0x0000001012002387 */ /* 0x000fe80000100a00 */
[----:B---3--:R-:W-:-:S13]  /*0d10*/  FSETP.GT.AND P1, PT, R9, R11, PT ;  /* 0x0000000b0900720b */ /* 0x008fda0003f24000 */
[----:B------:R1:W-:Y:S04]  /*0d20*/  @P1 STL [R18+0x4], R11 ;  /* 0x0000040b12001387 */ /* 0x0003e80000100800 */
[----:B------:R-:W-:Y:S01]  /*0d30*/  @P1 STL [R18+0x8], R9 ;  /* 0x0000080912001387 */ /* 0x000fe20000100800 */
[----:B-1----:R-:W-:-:S05]  /*0d40*/  @P1 IMAD.MOV.U32 R11, RZ, RZ, R9 ;  /* 0x000000ffff0b1224 */ /* 0x002fca00078e0009 */
[----:B----4-:R-:W-:-:S13]  /*0d50*/  FSETP.GT.AND P2, PT, R11, R10, PT ;  /* 0x0000000a0b00720b */ /* 0x010fda0003f44000 */
[----:B------:R1:W-:Y:S02]  /*0d60*/  @P2 STL.64 [R18+0x8], R10 ;  /* 0x0000080a12002387 */ /* 0x0003e40000100a00 */
[----:B-1----:R-:W-:-:S05]  /*0d70*/  @P2 IMAD.MOV.U32 R10, RZ, RZ, R11 ;  /* 0x000000ffff0a2224 */ /* 0x002fca00078e000b */
[----:B-----5:R-:W-:-:S13]  /*0d80*/  FSETP.GT.AND P1, PT, R10, R13, PT ;  /* 0x0000000d0a00720b */ /* 0x020fda0003f24000 */
[----:B------:R1:W-:Y:S04]  /*0d90*/  @P1 STL [R18+0xc], R13 ;  /* 0x00000c0d12001387 */ /* 0x0003e80000100800 */
[----:B------:R-:W-:Y:S01]  /*0da0*/  @P1 STL [R18+0x10], R10 ;  /* 0x0000100a12001387 */ /* 0x000fe20000100800 */
[----:B-1----:R-:W-:-:S05]  /*0db0*/  @P1 IMAD.MOV.U32 R13, RZ, RZ, R10 ;  /* 0x000000ffff0d1224 */ /* 0x002fca00078e000a */
[----:B------:R-:W-:-:S13]  /*0dc0*/  FSETP.GT.AND P2, PT, R13, R12, PT ;  /* 0x0000000c0d00720b */ /* 0x000fda0003f44000 */
[----:B------:R1:W-:Y:S02]  /*0dd0*/  @P2 STL.64 [R18+0x10], R12 ;  /* 0x0000100c12002387 */ /* 0x0003e40000100a00 */
[----:B-1----:R-:W-:-:S05]  /*0de0*/  @P2 IMAD.MOV.U32 R12, RZ, RZ, R13 ;  /* 0x000000ffff0c2224 */ /* 0x002fca00078e000d */
[----:B------:R-:W-:-:S13]  /*0df0*/  FSETP.GT.AND P1, PT, R12, R15, PT ;  /* 0x0000000f0c00720b */ /* 0x000fda0003f24000 */
        /* <DEDUP_REMOVED lines=8> */
[----:B------:R1:W-:Y:S02]  /*0e80*/  @P1 STL [R18+0x20], R14 ;  /* 0x0000200e12001387 */ /* 0x0003e40000100800 */
.L_x_38:
[----:B------:R-:W-:Y:S05]  /*0e90*/  @!P0 BRA `(.L_x_35) ;  /* 0x0000000000c88947 */ /* 0x000fea0003800000 */
[----:B------:R-:W-:-:S05]  /*0ea0*/  LOP3.LUT R8, RZ, R7, RZ, 0x33, !PT ;  /* 0x00000007ff087212 */ /* 0x000fca00078e33ff */
[----:B------:R-:W-:-:S05]  /*0eb0*/  IMAD.IADD R8, R8, 0x1, R3 ;  /* 0x0000000108087824 */ /* 0x000fca00078e0203 */
[----:B------:R-:W-:-:S04]  /*0ec0*/  LOP3.LUT R8, R8, 0xffff, RZ, 0xc0, !PT ;  /* 0x0000ffff08087812 */ /* 0x000fc800078ec0ff */
[C---:B------:R-:W-:Y:S02]  /*0ed0*/  LOP3.LUT R9, R8.reuse, 0x7, RZ, 0xc0, !PT ;  /* 0x0000000708097812 */ /* 0x040fe400078ec0ff */
[----:B-1----:R-:W-:Y:S02]  /*0ee0*/  LOP3.LUT R14, R8, 0x3, RZ, 0xc0, !PT ;  /* 0x00000003080e7812 */ /* 0x002fe400078ec0ff */
[----:B------:R-:W-:Y:S02]  /*0ef0*/  IADD3 R9, PT, PT, R9, -0x1, RZ ;  /* 0xffffffff09097810 */ /* 0x000fe40007ffe0ff */
[----:B------:R-:W-:Y:S02]  /*0f00*/  ISETP.NE.AND P0, PT, R14, RZ, PT ;  /* 0x000000ff0e00720c */ /* 0x000fe40003f05270 */
[----:B------:R-:W-:-:S13]  /*0f10*/  ISETP.GE.U32.AND P1, PT, R9, 0x3, PT ;  /* 0x000000030900780c */ /* 0x000fda0003f26070 */
[----:B------:R-:W-:Y:S05]  /*0f20*/  @!P1 BRA `(.L_x_39) ;  /* 0x0000000000549947 */ /* 0x000fea0003800000 */
[----:B------:R-:W-:-:S05]  /*0f30*/  IMAD R16, R0, 0x4, R1 ;  /* 0x0000000400107824 */ /* 0x000fca00078e0201 */
[----:B------:R-:W2:Y:S04]  /*0f40*/  LDL.64 R8, [R16] ;  /* 0x0000000010087983 */ /* 0x000ea80000100a00 */
[----:B------:R-:W3:Y:S04]  /*0f50*/  LDL R11, [R16+0x8] ;  /* 0x00000800100b7983 */ /* 0x000ee80000100800 */
[----:B------:R-:W4:Y:S04]  /*0f60*/  LDL R10, [R16+0xc] ;  /* 0x00000c00100a7983 */ /* 0x000f280000100800 */
        /* <DEDUP_REMOVED lines=16> */
[----:B------:R1:W-:Y:S02]  /*1070*/  @P1 STL [R16+0x10], R10 ;  /* 0x0000100a10001387 */ /* 0x0003e40000100800 */
.L_x_39:
[----:B------:R-:W-:Y:S05]  /*1080*/  @!P0 BRA `(.L_x_35) ;  /* 0x00000000004c8947 */ /* 0x000fea0003800000 */
[----:B------:R-:W-:-:S05]  /*1090*/  IMAD R0, R0, 0x4, R1 ;  /* 0x0000000400007824 */ /* 0x000fca00078e0201 */
[----:B------:R-:W2:Y:S01]  /*10a0*/  LDL.64 R8, [R0] ;  /* 0x0000000000087983 */ /* 0x000ea20000100a00 */
[----:B------:R-:W-:Y:S02]  /*10b0*/  ISETP.NE.AND P1, PT, R14, 0x1, PT ;  /* 0x000000010e00780c */ /* 0x000fe40003f25270 */
[-C--:B--2---:R-:W-:Y:S01]  /*10c0*/  FSETP.GT.AND P0, PT, R8, R9.reuse, PT ;  /* 0x000000090800720b */ /* 0x084fe20003f04000 */
[----:B------:R-:W-:Y:S01]  /*10d0*/  IMAD.MOV.U32 R11, RZ, RZ, R8 ;  /* 0x000000ffff0b7224 */ /* 0x000fe200078e0008 */
[----:B-1----:R-:W-:-:S11]  /*10e0*/  MOV R10, R9 ;  /* 0x00000009000a7202 */ /* 0x002fd60000000f00 */
        /* <DEDUP_REMOVED lines=8> */
[----:B-1----:R-:W-:Y:S01]  /*1170*/  @P0 IMAD.MOV.U32 R11, RZ, RZ, R9 ;  /* 0x000000ffff0b0224 */ /* 0x002fe200078e0009 */
[----:B------:R-:W-:Y:S06]  /*1180*/  @!P1 BRA `(.L_x_35) ;  /* 0x00000000000c9947 */ /* 0x000fec0003800000 */
[----:B------:R-:W2:Y:S02]  /*1190*/  LDL R10, [R0+0xc] ;  /* 0x00000c00000a7983 */ /* 0x000ea40000100800 */
[----:B--2---:R-:W-:-:S13]  /*11a0*/  FSETP.GT.AND P0, PT, R11, R10, PT ;  /* 0x0000000a0b00720b */ /* 0x004fda0003f04000 */
[----:B------:R3:W-:Y:S02]  /*11b0*/  @P0 STL.64 [R0+0x8], R10 ;  /* 0x0000080a00000387 */ /* 0x0007e40000100a00 */
.L_x_35:
[----:B------:R-:W-:Y:S01]  /*11c0*/  UIADD3 UR4, UPT, UPT, UR4, 0x1, URZ ;  /* 0x0000000104047890 */ /* 0x000fe2000fffe0ff */
[----:B------:R-:W-:Y:S02]  /*11d0*/  VIADD R24, R24, 0x1 ;  /* 0x0000000118187836 */ /* 0x000fe40000000000 */
[----:B------:R-:W-:-:S03]  /*11e0*/  VIADD R7, R7, 0x1 ;  /* 0x0000000107077836 */ /* 0x000fc60000000000 */
[----:B------:R-:W-:-:S13]  /*11f0*/  ISETP.NE.AND P0, PT, R4, UR4, PT ;  /* 0x0000000404007c0c */ /* 0x000fda000bf05270 */
[----:B------:R-:W-:Y:S05]  /*1200*/  @P0 BRA `(.L_x_40) ;  /* 0xfffffff400000947 */ /* 0x000fea000383ffff */
.L_x_34:
[----:B--23--:R-:W-:Y:S01]  /*1210*/  SHF.R.U32.HI R0, RZ, 0x1, R3 ;  /* 0x00000001ff007819 */ /* 0x00cfe20000011603 */
[----:B------:R-:W2:Y:S04]  /*1220*/  LDC.64 R4, c[0x0][0x388] ;  /* 0x0000e200ff047b82 */ /* 0x000ea80000000a00 */
[----:B------:R-:W-:-:S05]  /*1230*/  IMAD R0, R0, 0x4, R1 ;  /* 0x0000000400007824 */ /* 0x000fca00078e0201 */
[----:B-1----:R-:W0:Y:S01]  /*1240*/  LDL R7, [R0] ;  /* 0x0000000000077983 */ /* 0x002e220000100800 */
[----:B------:R-:W-:-:S04]  /*1250*/  IMAD R3, R27, R2, R29 ;  /* 0x000000021b037224 */ /* 0x000fc800078e021d */
[----:B--2---:R-:W-:-:S05]  /*1260*/  IMAD.WIDE R2, R3, 0x4, R4 ;  /* 0x0000000403027825 */ /* 0x004fca00078e0204 */
[----:B0-----:R-:W-:Y:S01]  /*1270*/  STG.E desc[UR6][R2.64], R7 ;  /* 0x0000000702007986 */ /* 0x001fe2000c101906 */
[----:B------:R-:W-:Y:S05]  /*1280*/  EXIT ;  /* 0x000000000000794d */ /* 0x000fea0003800000 */
.L_x_41:
        /* <DEDUP_REMOVED lines=15> */
.L_x_43:


//--------------------- .nv.shared.reserved.0     --------------------------
	.section	.nv.shared.reserved.0,"aw",@nobits
	.weak		__nv_reservedSMEM_offset_0_alias
	.size		__nv_reservedSMEM_offset_0_alias, 0, 64
	.other		__nv_reservedSMEM_offset_0_alias,@"STO_CUDA_RESERVED_SHARED STV_DEFAULT"
__nv_reservedSMEM_offset_0_alias:
	.zero		0
	.zero		64


//--------------------- .nv.constant0.median_filter_2d_padded --------------------------
	.section	.nv.constant0.median_filter_2d_padded,"a",@progbits
	.sectionflags	@""
	.align	4
.nv.constant0.median_filter_2d_padded:
	.zero		928


//--------------------- .nv.constant0.median_filter_2d --------------------------
	.section	.nv.constant0.median_filter_2d,"a",@progbits
	.sectionflags	@""
	.align	4
.nv.constant0.median_filter_2d:
	.zero		924


//--------------------- SYMBOLS --------------------------

	.type		.nv.reservedSmem.offset0,@object
	.size		.nv.reservedSmem.offset0,0x4
